//
// Generated by NVIDIA NVVM Compiler
//
// Compiler Build ID: CL-36424714
// Cuda compilation tools, release 13.0, V13.0.88
// Based on NVVM 20.0.0
//

.version 9.0
.target sm_100
.address_size 64

	// .globl	init
.extern .func  (.param .b32 func_retval0) vprintf
(
	.param .b64 vprintf_param_0,
	.param .b64 vprintf_param_1
)
;
.extern .func __assertfail
(
	.param .b64 __assertfail_param_0,
	.param .b64 __assertfail_param_1,
	.param .b32 __assertfail_param_2,
	.param .b64 __assertfail_param_3,
	.param .b64 __assertfail_param_4
)
;
.global .align 1 .b8 __unnamed_1[61] = {118, 111, 105, 100, 32, 105, 110, 105, 116, 40, 102, 108, 111, 97, 116, 32, 42, 44, 32, 117, 110, 115, 105, 103, 110, 101, 100, 32, 105, 110, 116, 32, 42, 44, 32, 102, 108, 111, 97, 116, 32, 42, 44, 32, 105, 110, 116, 44, 32, 102, 108, 111, 97, 116, 44, 32, 105, 110, 116, 41};
// _ZZ12block_reduceIXadL_Z11warp_reduceIXadL_Z12reduction_opffEEEffEEEffbfE10shared_val has been demoted
.global .align 1 .b8 $str[15] = {110, 117, 109, 95, 100, 119, 111, 114, 100, 115, 32, 62, 32, 48};
.global .align 1 .b8 $str$1[27] = {47, 116, 109, 112, 47, 115, 97, 115, 115, 95, 99, 117, 95, 101, 99, 97, 95, 97, 110, 50, 116, 47, 107, 46, 99, 117};
.global .align 1 .b8 $str$2[34] = {111, 102, 102, 115, 101, 116, 32, 42, 32, 115, 105, 122, 101, 111, 102, 40, 105, 110, 116, 41, 32, 60, 32, 67, 72, 85, 78, 75, 95, 83, 73, 90, 69};
.global .align 1 .b8 $str$3[68] = {65, 118, 101, 114, 97, 103, 101, 32, 108, 97, 116, 101, 110, 99, 121, 32, 97, 99, 114, 111, 115, 115, 32, 97, 108, 108, 32, 83, 77, 115, 58, 32, 37, 46, 49, 102, 32, 40, 61, 32, 116, 104, 114, 101, 115, 104, 111, 108, 100, 32, 102, 111, 114, 32, 102, 97, 114, 32, 118, 115, 32, 110, 101, 97, 114, 41, 10};
.global .align 1 .b8 $str$4[55] = {91, 83, 77, 32, 37, 51, 100, 93, 32, 65, 118, 101, 114, 97, 103, 101, 32, 108, 97, 116, 101, 110, 99, 121, 32, 37, 46, 49, 102, 32, 61, 61, 61, 62, 32, 83, 73, 68, 69, 91, 73, 68, 88, 93, 58, 32, 37, 100, 32, 91, 37, 100, 93, 10};
.global .align 1 .b8 $str$5[33] = {110, 117, 109, 95, 115, 105, 100, 101, 95, 48, 58, 32, 37, 100, 32, 47, 32, 110, 117, 109, 95, 115, 105, 100, 101, 95, 49, 58, 32, 37, 100, 10};
.global .align 1 .b8 $str$6[78] = {69, 82, 82, 79, 82, 58, 32, 68, 97, 116, 97, 32, 97, 114, 114, 97, 121, 32, 105, 115, 32, 110, 111, 116, 32, 50, 77, 105, 66, 32, 97, 108, 105, 103, 110, 101, 100, 44, 32, 99, 97, 110, 110, 111, 116, 32, 101, 97, 115, 105, 108, 121, 32, 100, 101, 116, 101, 114, 109, 105, 110, 101, 32, 104, 97, 115, 104, 32, 111, 114, 32, 112, 97, 103, 101, 115, 10};
.global .align 1 .b8 $str$7[6] = {102, 97, 108, 115, 101};
.global .align 1 .b8 $str$8[88] = {61, 61, 61, 61, 61, 61, 61, 61, 61, 61, 61, 61, 61, 61, 61, 61, 61, 61, 61, 61, 61, 61, 61, 61, 61, 61, 61, 61, 61, 61, 61, 61, 61, 61, 61, 61, 61, 61, 61, 61, 61, 61, 61, 61, 61, 61, 61, 61, 61, 61, 61, 61, 61, 61, 61, 61, 61, 61, 61, 61, 61, 61, 61, 61, 61, 61, 61, 61, 61, 61, 61, 61, 61, 61, 61, 61, 61, 61, 61, 61, 61, 61, 61, 61, 61, 61, 10};
.global .align 1 .b8 $str$9[67] = {80, 97, 114, 116, 32, 111, 102, 32, 97, 100, 100, 114, 101, 115, 115, 32, 117, 115, 101, 100, 32, 102, 111, 114, 32, 115, 105, 100, 101, 32, 115, 101, 108, 101, 99, 116, 105, 111, 110, 32, 105, 110, 115, 105, 100, 101, 32, 97, 32, 112, 97, 103, 101, 58, 32, 48, 120, 37, 88, 32, 40, 98, 105, 116, 115, 58};
.global .align 1 .b8 $str$10[4] = {32, 37, 100};
.global .align 1 .b8 $str$11[3] = {41, 10};
.global .align 1 .b8 $str$12[65] = {10, 69, 82, 82, 79, 82, 58, 32, 67, 72, 85, 78, 75, 95, 83, 73, 90, 69, 32, 37, 108, 108, 117, 32, 100, 111, 101, 115, 32, 110, 111, 116, 32, 99, 111, 114, 114, 101, 115, 112, 111, 110, 100, 32, 116, 111, 32, 108, 111, 119, 101, 115, 116, 32, 104, 97, 115, 104, 32, 98, 105, 116, 10, 10};
.global .align 1 .b8 $str$13[41] = {110, 117, 109, 95, 98, 121, 116, 101, 115, 58, 32, 37, 108, 108, 117, 32, 40, 110, 117, 109, 95, 100, 111, 117, 98, 108, 101, 95, 99, 104, 117, 110, 107, 115, 58, 32, 37, 100, 41, 10};
.global .align 1 .b8 $str$14[75] = {91, 83, 77, 32, 37, 51, 100, 93, 32, 83, 116, 97, 114, 116, 105, 110, 103, 32, 116, 111, 32, 116, 101, 115, 116, 32, 37, 100, 32, 112, 97, 103, 101, 115, 32, 111, 102, 32, 37, 108, 108, 117, 32, 98, 121, 116, 101, 115, 32, 101, 97, 99, 104, 32, 40, 84, 79, 84, 65, 76, 58, 32, 37, 108, 108, 100, 32, 98, 121, 116, 101, 115, 41, 10};
.global .align 1 .b8 $str$15[27] = {80, 97, 103, 101, 32, 109, 97, 112, 32, 40, 48, 61, 110, 101, 97, 114, 44, 32, 49, 61, 102, 97, 114, 41, 58, 32};
.global .align 1 .b8 $str$16[3] = {37, 100};
.global .align 1 .b8 $str$17[21] = {10, 78, 101, 97, 114, 32, 112, 97, 103, 101, 115, 58, 32, 37, 46, 49, 102, 37, 37, 10};

.visible .entry init(
	.param .u64 .ptr .align 1 init_param_0,
	.param .u64 .ptr .align 1 init_param_1,
	.param .u64 .ptr .align 1 init_param_2,
	.param .u32 init_param_3,
	.param .f32 init_param_4,
	.param .u32 init_param_5
)
{
	.local .align 8 .b8 	__local_depot0[24];
	.reg .b64 	%SP;
	.reg .b64 	%SPL;
	.reg .pred 	%p<130>;
	.reg .b32 	%r<428>;
	.reg .b32 	%f<20>;
	.reg .b64 	%rd<360>;
	.reg .b64 	%fd<8>;

	mov.u64 	%SPL, __local_depot0;
	cvta.local.u64 	%SP, %SPL;
	ld.param.u64 	%rd23, [init_param_0];
	ld.param.u64 	%rd24, [init_param_1];
	cvta.to.global.u64 	%rd1, %rd24;
	cvta.to.global.u64 	%rd2, %rd23;
	add.u64 	%rd25, %SP, 0;
	add.u64 	%rd3, %SPL, 0;
	mov.u32 	%r56, %tid.x;
	setp.ne.s32 	%p2, %r56, 0;
	@%p2 bra 	$L__BB0_70;
	ld.param.u32 	%r402, [init_param_3];
	setp.gt.s32 	%p3, %r402, 0;
	@%p3 bra 	$L__BB0_3;
	mov.u64 	%rd26, $str;
	cvta.global.u64 	%rd27, %rd26;
	mov.u64 	%rd28, $str$1;
	cvta.global.u64 	%rd29, %rd28;
	mov.u64 	%rd30, __unnamed_1;
	cvta.global.u64 	%rd31, %rd30;
	{ // callseq 0, 0
	.param .b64 param0;
	st.param.b64 	[param0], %rd27;
	.param .b64 param1;
	st.param.b64 	[param1], %rd29;
	.param .b32 param2;
	st.param.b32 	[param2], 74;
	.param .b64 param3;
	st.param.b64 	[param3], %rd31;
	.param .b64 param4;
	st.param.b64 	[param4], 1;
	call.uni 
	__assertfail, 
	(
	param0, 
	param1, 
	param2, 
	param3, 
	param4
	);
	} // callseq 0
$L__BB0_3:
	// begin inline asm
	mov.u32 %r58, %smid;

	// end inline asm
	setp.lt.u32 	%p4, %r58, 1024;
	@%p4 bra 	$L__BB0_5;
	mov.u64 	%rd32, $str$2;
	cvta.global.u64 	%rd33, %rd32;
	mov.u64 	%rd34, $str$1;
	cvta.global.u64 	%rd35, %rd34;
	mov.u64 	%rd36, __unnamed_1;
	cvta.global.u64 	%rd37, %rd36;
	{ // callseq 1, 0
	.param .b64 param0;
	st.param.b64 	[param0], %rd33;
	.param .b64 param1;
	st.param.b64 	[param1], %rd35;
	.param .b32 param2;
	st.param.b32 	[param2], 83;
	.param .b64 param3;
	st.param.b64 	[param3], %rd37;
	.param .b64 param4;
	st.param.b64 	[param4], 1;
	call.uni 
	__assertfail, 
	(
	param0, 
	param1, 
	param2, 
	param3, 
	param4
	);
	} // callseq 1
$L__BB0_5:
	shr.s32 	%r60, %r58, 31;
	shr.u32 	%r61, %r60, 29;
	add.s32 	%r62, %r58, %r61;
	and.b32  	%r63, %r62, 536870904;
	sub.s32 	%r64, %r58, %r63;
	mul.lo.s32 	%r59, %r64, 1000;
	// begin inline asm
	nanosleep.u32 %r59;
	// end inline asm
	mul.wide.s32 	%rd40, %r58, 4;
	add.s64 	%rd41, %rd2, %rd40;
	atom.global.exch.b32 	%r65, [%rd41], 0;
	// begin inline asm
	mov.u64 	%rd38, %clock64;
	// end inline asm
	atom.global.inc.u32 	%r66, [%rd41], 99999999;
	setp.gt.s32 	%p5, %r66, 250;
	selp.b64 	%rd42, 4, 0, %p5;
	add.s64 	%rd43, %rd41, %rd42;
	atom.global.inc.u32 	%r67, [%rd43], 99999999;
	setp.gt.s32 	%p6, %r67, 250;
	selp.b64 	%rd44, 4, 0, %p6;
	add.s64 	%rd45, %rd43, %rd44;
	atom.global.inc.u32 	%r68, [%rd45], 99999999;
	setp.gt.s32 	%p7, %r68, 250;
	selp.b64 	%rd46, 4, 0, %p7;
	add.s64 	%rd47, %rd45, %rd46;
	atom.global.inc.u32 	%r69, [%rd47], 99999999;
	setp.gt.s32 	%p8, %r69, 250;
	selp.b64 	%rd48, 4, 0, %p8;
	add.s64 	%rd49, %rd47, %rd48;
	atom.global.inc.u32 	%r70, [%rd49], 99999999;
	setp.gt.s32 	%p9, %r70, 250;
	selp.b64 	%rd50, 4, 0, %p9;
	add.s64 	%rd51, %rd49, %rd50;
	atom.global.inc.u32 	%r71, [%rd51], 99999999;
	setp.gt.s32 	%p10, %r71, 250;
	selp.b64 	%rd52, 4, 0, %p10;
	add.s64 	%rd53, %rd51, %rd52;
	atom.global.inc.u32 	%r72, [%rd53], 99999999;
	setp.gt.s32 	%p11, %r72, 250;
	selp.b64 	%rd54, 4, 0, %p11;
	add.s64 	%rd55, %rd53, %rd54;
	atom.global.inc.u32 	%r73, [%rd55], 99999999;
	setp.gt.s32 	%p12, %r73, 250;
	selp.b64 	%rd56, 4, 0, %p12;
	add.s64 	%rd57, %rd55, %rd56;
	atom.global.inc.u32 	%r74, [%rd57], 99999999;
	setp.gt.s32 	%p13, %r74, 250;
	selp.b64 	%rd58, 4, 0, %p13;
	add.s64 	%rd59, %rd57, %rd58;
	atom.global.inc.u32 	%r75, [%rd59], 99999999;
	setp.gt.s32 	%p14, %r75, 250;
	selp.b64 	%rd60, 4, 0, %p14;
	add.s64 	%rd61, %rd59, %rd60;
	atom.global.inc.u32 	%r76, [%rd61], 99999999;
	setp.gt.s32 	%p15, %r76, 250;
	selp.b64 	%rd62, 4, 0, %p15;
	add.s64 	%rd63, %rd61, %rd62;
	atom.global.inc.u32 	%r77, [%rd63], 99999999;
	setp.gt.s32 	%p16, %r77, 250;
	selp.b64 	%rd64, 4, 0, %p16;
	add.s64 	%rd65, %rd63, %rd64;
	atom.global.inc.u32 	%r78, [%rd65], 99999999;
	setp.gt.s32 	%p17, %r78, 250;
	selp.b64 	%rd66, 4, 0, %p17;
	add.s64 	%rd67, %rd65, %rd66;
	atom.global.inc.u32 	%r79, [%rd67], 99999999;
	setp.gt.s32 	%p18, %r79, 250;
	selp.b64 	%rd68, 4, 0, %p18;
	add.s64 	%rd69, %rd67, %rd68;
	atom.global.inc.u32 	%r80, [%rd69], 99999999;
	setp.gt.s32 	%p19, %r80, 250;
	selp.b64 	%rd70, 4, 0, %p19;
	add.s64 	%rd71, %rd69, %rd70;
	atom.global.inc.u32 	%r81, [%rd71], 99999999;
	setp.gt.s32 	%p20, %r81, 250;
	selp.b64 	%rd72, 4, 0, %p20;
	add.s64 	%rd73, %rd71, %rd72;
	atom.global.inc.u32 	%r82, [%rd73], 99999999;
	setp.gt.s32 	%p21, %r82, 250;
	selp.b64 	%rd74, 4, 0, %p21;
	add.s64 	%rd75, %rd73, %rd74;
	atom.global.inc.u32 	%r83, [%rd75], 99999999;
	setp.gt.s32 	%p22, %r83, 250;
	selp.b64 	%rd76, 4, 0, %p22;
	add.s64 	%rd77, %rd75, %rd76;
	atom.global.inc.u32 	%r84, [%rd77], 99999999;
	setp.gt.s32 	%p23, %r84, 250;
	selp.b64 	%rd78, 4, 0, %p23;
	add.s64 	%rd79, %rd77, %rd78;
	atom.global.inc.u32 	%r85, [%rd79], 99999999;
	setp.gt.s32 	%p24, %r85, 250;
	selp.b64 	%rd80, 4, 0, %p24;
	add.s64 	%rd81, %rd79, %rd80;
	atom.global.inc.u32 	%r86, [%rd81], 99999999;
	setp.gt.s32 	%p25, %r86, 250;
	selp.b64 	%rd82, 4, 0, %p25;
	add.s64 	%rd83, %rd81, %rd82;
	atom.global.inc.u32 	%r87, [%rd83], 99999999;
	setp.gt.s32 	%p26, %r87, 250;
	selp.b64 	%rd84, 4, 0, %p26;
	add.s64 	%rd85, %rd83, %rd84;
	atom.global.inc.u32 	%r88, [%rd85], 99999999;
	setp.gt.s32 	%p27, %r88, 250;
	selp.b64 	%rd86, 4, 0, %p27;
	add.s64 	%rd87, %rd85, %rd86;
	atom.global.inc.u32 	%r89, [%rd87], 99999999;
	setp.gt.s32 	%p28, %r89, 250;
	selp.b64 	%rd88, 4, 0, %p28;
	add.s64 	%rd89, %rd87, %rd88;
	atom.global.inc.u32 	%r90, [%rd89], 99999999;
	setp.gt.s32 	%p29, %r90, 250;
	// begin inline asm
	mov.u64 	%rd39, %clock64;
	// end inline asm
	cvt.u32.u64 	%r91, %rd38;
	cvt.u32.u64 	%r92, %rd39;
	sub.s32 	%r93, %r92, %r91;
	selp.b64 	%rd90, 4, 0, %p29;
	add.s64 	%rd91, %rd89, %rd90;
	st.global.u32 	[%rd91], %r65;
	add.s64 	%rd4, %rd1, %rd40;
	st.global.u32 	[%rd4], %r93;
	atom.global.add.u32 	%r94, [%rd1+1028], %r93;
	mov.u32 	%r2, %nctaid.x;
	add.s32 	%r95, %r2, -1;
	atom.global.inc.u32 	%r96, [%rd1+1024], %r95;
	setp.ne.s32 	%p30, %r96, %r95;
	@%p30 bra 	$L__BB0_71;
	ld.global.u32 	%r99, [%rd1+1028];
	div.u32 	%r3, %r99, %r2;
	cvt.rn.f32.s32 	%f3, %r3;
	div.rn.f32 	%f4, %f3, 0f41C80000;
	cvt.f64.f32 	%fd1, %f4;
	st.local.f64 	[%rd3], %fd1;
	mov.u64 	%rd92, $str$3;
	cvta.global.u64 	%rd93, %rd92;
	{ // callseq 2, 0
	.param .b64 param0;
	st.param.b64 	[param0], %rd93;
	.param .b64 param1;
	st.param.b64 	[param1], %rd25;
	.param .b32 retval0;
	call.uni (retval0), 
	vprintf, 
	(
	param0, 
	param1
	);
	ld.param.b32 	%r100, [retval0];
	} // callseq 2
	setp.lt.u32 	%p31, %r2, 4;
	mov.b32 	%r413, 0;
	mov.u32 	%r408, %r413;
	mov.u32 	%r407, %r413;
	@%p31 bra 	$L__BB0_9;
	add.s64 	%rd354, %rd1, 8;
	mov.b32 	%r404, 0;
	mov.u64 	%rd95, $str$4;
	and.b32  	%r413, %r2, 2147483644;
	mov.u32 	%r408, %r404;
	mov.u32 	%r407, %r404;
$L__BB0_8:
	ld.global.u32 	%r103, [%rd354+-8];
	setp.le.u32 	%p32, %r103, %r3;
	setp.gt.u32 	%p33, %r103, %r3;
	selp.u32 	%r104, 1, 0, %p33;
	selp.u32 	%r105, 1, 0, %p32;
	add.s32 	%r106, %r407, %r105;
	add.s32 	%r107, %r408, %r104;
	selp.b32 	%r108, %r408, %r407, %p33;
	shl.b32 	%r109, %r108, 1;
	or.b32  	%r110, %r109, %r104;
	st.global.u32 	[%rd354+-8], %r110;
	cvt.rn.f32.s32 	%f5, %r103;
	div.rn.f32 	%f6, %f5, 0f41C80000;
	cvt.f64.f32 	%fd2, %f6;
	st.local.u32 	[%rd3], %r404;
	st.local.f64 	[%rd3+8], %fd2;
	st.local.v2.u32 	[%rd3+16], {%r110, %r108};
	cvta.global.u64 	%rd96, %rd95;
	{ // callseq 3, 0
	.param .b64 param0;
	st.param.b64 	[param0], %rd96;
	.param .b64 param1;
	st.param.b64 	[param1], %rd25;
	.param .b32 retval0;
	call.uni (retval0), 
	vprintf, 
	(
	param0, 
	param1
	);
	ld.param.b32 	%r111, [retval0];
	} // callseq 3
	ld.global.u32 	%r113, [%rd354+-4];
	setp.le.u32 	%p34, %r113, %r3;
	setp.gt.u32 	%p35, %r113, %r3;
	selp.u32 	%r114, 1, 0, %p35;
	selp.u32 	%r115, 1, 0, %p34;
	add.s32 	%r116, %r106, %r115;
	add.s32 	%r117, %r107, %r114;
	selp.b32 	%r118, %r107, %r106, %p35;
	shl.b32 	%r119, %r118, 1;
	or.b32  	%r120, %r119, %r114;
	st.global.u32 	[%rd354+-4], %r120;
	cvt.rn.f32.s32 	%f7, %r113;
	div.rn.f32 	%f8, %f7, 0f41C80000;
	cvt.f64.f32 	%fd3, %f8;
	add.s32 	%r121, %r404, 1;
	st.local.u32 	[%rd3], %r121;
	st.local.f64 	[%rd3+8], %fd3;
	st.local.v2.u32 	[%rd3+16], {%r120, %r118};
	{ // callseq 4, 0
	.param .b64 param0;
	st.param.b64 	[param0], %rd96;
	.param .b64 param1;
	st.param.b64 	[param1], %rd25;
	.param .b32 retval0;
	call.uni (retval0), 
	vprintf, 
	(
	param0, 
	param1
	);
	ld.param.b32 	%r122, [retval0];
	} // callseq 4
	ld.global.u32 	%r124, [%rd354];
	setp.le.u32 	%p36, %r124, %r3;
	setp.gt.u32 	%p37, %r124, %r3;
	selp.u32 	%r125, 1, 0, %p37;
	selp.u32 	%r126, 1, 0, %p36;
	add.s32 	%r127, %r116, %r126;
	add.s32 	%r128, %r117, %r125;
	selp.b32 	%r129, %r117, %r116, %p37;
	shl.b32 	%r130, %r129, 1;
	or.b32  	%r131, %r130, %r125;
	st.global.u32 	[%rd354], %r131;
	cvt.rn.f32.s32 	%f9, %r124;
	div.rn.f32 	%f10, %f9, 0f41C80000;
	cvt.f64.f32 	%fd4, %f10;
	add.s32 	%r132, %r404, 2;
	st.local.u32 	[%rd3], %r132;
	st.local.f64 	[%rd3+8], %fd4;
	st.local.v2.u32 	[%rd3+16], {%r131, %r129};
	{ // callseq 5, 0
	.param .b64 param0;
	st.param.b64 	[param0], %rd96;
	.param .b64 param1;
	st.param.b64 	[param1], %rd25;
	.param .b32 retval0;
	call.uni (retval0), 
	vprintf, 
	(
	param0, 
	param1
	);
	ld.param.b32 	%r133, [retval0];
	} // callseq 5
	ld.global.u32 	%r135, [%rd354+4];
	setp.le.u32 	%p38, %r135, %r3;
	setp.gt.u32 	%p39, %r135, %r3;
	selp.u32 	%r136, 1, 0, %p39;
	selp.u32 	%r137, 1, 0, %p38;
	add.s32 	%r407, %r127, %r137;
	add.s32 	%r408, %r128, %r136;
	selp.b32 	%r138, %r128, %r127, %p39;
	shl.b32 	%r139, %r138, 1;
	or.b32  	%r140, %r139, %r136;
	st.global.u32 	[%rd354+4], %r140;
	cvt.rn.f32.s32 	%f11, %r135;
	div.rn.f32 	%f12, %f11, 0f41C80000;
	cvt.f64.f32 	%fd5, %f12;
	add.s32 	%r141, %r404, 3;
	st.local.u32 	[%rd3], %r141;
	st.local.f64 	[%rd3+8], %fd5;
	st.local.v2.u32 	[%rd3+16], {%r140, %r138};
	{ // callseq 6, 0
	.param .b64 param0;
	st.param.b64 	[param0], %rd96;
	.param .b64 param1;
	st.param.b64 	[param1], %rd25;
	.param .b32 retval0;
	call.uni (retval0), 
	vprintf, 
	(
	param0, 
	param1
	);
	ld.param.b32 	%r142, [retval0];
	} // callseq 6
	add.s64 	%rd354, %rd354, 16;
	add.s32 	%r404, %r404, 4;
	setp.ne.s32 	%p40, %r404, %r413;
	@%p40 bra 	$L__BB0_8;
$L__BB0_9:
	and.b32  	%r16, %r2, 3;
	setp.eq.s32 	%p41, %r16, 0;
	@%p41 bra 	$L__BB0_12;
	mul.wide.u32 	%rd98, %r413, 4;
	add.s64 	%rd355, %rd1, %rd98;
	neg.s32 	%r412, %r16;
	mov.u64 	%rd99, $str$4;
	mov.u32 	%r414, %r408;
	mov.u32 	%r415, %r407;
$L__BB0_11:
	.pragma "nounroll";
	ld.global.u32 	%r144, [%rd355];
	setp.le.u32 	%p42, %r144, %r3;
	setp.gt.u32 	%p43, %r144, %r3;
	selp.u32 	%r145, 1, 0, %p43;
	selp.u32 	%r146, 1, 0, %p42;
	add.s32 	%r407, %r415, %r146;
	add.s32 	%r408, %r414, %r145;
	selp.b32 	%r147, %r414, %r415, %p43;
	shl.b32 	%r148, %r147, 1;
	or.b32  	%r149, %r148, %r145;
	st.global.u32 	[%rd355], %r149;
	cvt.rn.f32.s32 	%f13, %r144;
	div.rn.f32 	%f14, %f13, 0f41C80000;
	cvt.f64.f32 	%fd6, %f14;
	st.local.u32 	[%rd3], %r413;
	st.local.f64 	[%rd3+8], %fd6;
	st.local.v2.u32 	[%rd3+16], {%r149, %r147};
	cvta.global.u64 	%rd100, %rd99;
	{ // callseq 7, 0
	.param .b64 param0;
	st.param.b64 	[param0], %rd100;
	.param .b64 param1;
	st.param.b64 	[param1], %rd25;
	.param .b32 retval0;
	call.uni (retval0), 
	vprintf, 
	(
	param0, 
	param1
	);
	ld.param.b32 	%r150, [retval0];
	} // callseq 7
	add.s32 	%r413, %r413, 1;
	add.s64 	%rd355, %rd355, 4;
	add.s32 	%r412, %r412, 1;
	setp.ne.s32 	%p44, %r412, 0;
	mov.u32 	%r414, %r408;
	mov.u32 	%r415, %r407;
	@%p44 bra 	$L__BB0_11;
$L__BB0_12:
	ld.param.u64 	%rd352, [init_param_0];
	st.global.u32 	[%rd1+1028], %r2;
	st.global.u32 	[%rd1+1036], %r407;
	st.global.u32 	[%rd1+1040], %r408;
	min.s32 	%r152, %r407, %r408;
	st.global.u32 	[%rd1+1044], %r152;
	st.local.v2.u32 	[%rd3], {%r407, %r408};
	mov.u64 	%rd102, $str$5;
	cvta.global.u64 	%rd103, %rd102;
	{ // callseq 8, 0
	.param .b64 param0;
	st.param.b64 	[param0], %rd103;
	.param .b64 param1;
	st.param.b64 	[param1], %rd25;
	.param .b32 retval0;
	call.uni (retval0), 
	vprintf, 
	(
	param0, 
	param1
	);
	ld.param.b32 	%r153, [retval0];
	} // callseq 8
	and.b64  	%rd105, %rd352, 2097151;
	setp.eq.s64 	%p45, %rd105, 0;
	@%p45 bra 	$L__BB0_14;
	mov.u64 	%rd106, $str$6;
	cvta.global.u64 	%rd107, %rd106;
	{ // callseq 9, 0
	.param .b64 param0;
	st.param.b64 	[param0], %rd107;
	.param .b64 param1;
	st.param.b64 	[param1], 0;
	.param .b32 retval0;
	call.uni (retval0), 
	vprintf, 
	(
	param0, 
	param1
	);
	ld.param.b32 	%r155, [retval0];
	} // callseq 9
	mov.u64 	%rd108, $str$7;
	cvta.global.u64 	%rd109, %rd108;
	mov.u64 	%rd110, $str$1;
	cvta.global.u64 	%rd111, %rd110;
	mov.u64 	%rd112, __unnamed_1;
	cvta.global.u64 	%rd113, %rd112;
	{ // callseq 10, 0
	.param .b64 param0;
	st.param.b64 	[param0], %rd109;
	.param .b64 param1;
	st.param.b64 	[param1], %rd111;
	.param .b32 param2;
	st.param.b32 	[param2], 121;
	.param .b64 param3;
	st.param.b64 	[param3], %rd113;
	.param .b64 param4;
	st.param.b64 	[param4], 1;
	call.uni 
	__assertfail, 
	(
	param0, 
	param1, 
	param2, 
	param3, 
	param4
	);
	} // callseq 10
	bra.uni 	$L__BB0_71;
$L__BB0_14:
	ld.global.u32 	%r159, [%rd4];
	and.b32  	%r160, %r159, 1;
	setp.eq.b32 	%p1, %r160, 1;
	mov.b32 	%r419, 0;
	mov.b32 	%r418, 4;
$L__BB0_15:
	ld.param.u64 	%rd353, [init_param_0];
	mov.b32 	%r161, 1;
	shl.b32 	%r162, %r161, %r418;
	cvt.u64.u32 	%rd116, %r162;
	cvta.to.global.u64 	%rd357, %rd353;
	add.s64 	%rd117, %rd357, %rd116;
	atom.global.exch.b32 	%r163, [%rd117], 0;
	// begin inline asm
	mov.u64 	%rd114, %clock64;
	// end inline asm
	atom.global.inc.u32 	%r164, [%rd117], 99999999;
	setp.gt.s32 	%p46, %r164, 250;
	selp.b64 	%rd118, 4, 0, %p46;
	add.s64 	%rd119, %rd117, %rd118;
	atom.global.inc.u32 	%r165, [%rd119], 99999999;
	setp.gt.s32 	%p47, %r165, 250;
	selp.b64 	%rd120, 4, 0, %p47;
	add.s64 	%rd121, %rd119, %rd120;
	atom.global.inc.u32 	%r166, [%rd121], 99999999;
	setp.gt.s32 	%p48, %r166, 250;
	selp.b64 	%rd122, 4, 0, %p48;
	add.s64 	%rd123, %rd121, %rd122;
	atom.global.inc.u32 	%r167, [%rd123], 99999999;
	setp.gt.s32 	%p49, %r167, 250;
	selp.b64 	%rd124, 4, 0, %p49;
	add.s64 	%rd125, %rd123, %rd124;
	atom.global.inc.u32 	%r168, [%rd125], 99999999;
	setp.gt.s32 	%p50, %r168, 250;
	selp.b64 	%rd126, 4, 0, %p50;
	add.s64 	%rd127, %rd125, %rd126;
	atom.global.inc.u32 	%r169, [%rd127], 99999999;
	setp.gt.s32 	%p51, %r169, 250;
	selp.b64 	%rd128, 4, 0, %p51;
	add.s64 	%rd129, %rd127, %rd128;
	atom.global.inc.u32 	%r170, [%rd129], 99999999;
	setp.gt.s32 	%p52, %r170, 250;
	selp.b64 	%rd130, 4, 0, %p52;
	add.s64 	%rd131, %rd129, %rd130;
	atom.global.inc.u32 	%r171, [%rd131], 99999999;
	setp.gt.s32 	%p53, %r171, 250;
	selp.b64 	%rd132, 4, 0, %p53;
	add.s64 	%rd133, %rd131, %rd132;
	atom.global.inc.u32 	%r172, [%rd133], 99999999;
	setp.gt.s32 	%p54, %r172, 250;
	selp.b64 	%rd134, 4, 0, %p54;
	add.s64 	%rd135, %rd133, %rd134;
	atom.global.inc.u32 	%r173, [%rd135], 99999999;
	setp.gt.s32 	%p55, %r173, 250;
	selp.b64 	%rd136, 4, 0, %p55;
	add.s64 	%rd137, %rd135, %rd136;
	atom.global.inc.u32 	%r174, [%rd137], 99999999;
	setp.gt.s32 	%p56, %r174, 250;
	selp.b64 	%rd138, 4, 0, %p56;
	add.s64 	%rd139, %rd137, %rd138;
	atom.global.inc.u32 	%r175, [%rd139], 99999999;
	setp.gt.s32 	%p57, %r175, 250;
	selp.b64 	%rd140, 4, 0, %p57;
	add.s64 	%rd141, %rd139, %rd140;
	atom.global.inc.u32 	%r176, [%rd141], 99999999;
	setp.gt.s32 	%p58, %r176, 250;
	selp.b64 	%rd142, 4, 0, %p58;
	add.s64 	%rd143, %rd141, %rd142;
	atom.global.inc.u32 	%r177, [%rd143], 99999999;
	setp.gt.s32 	%p59, %r177, 250;
	selp.b64 	%rd144, 4, 0, %p59;
	add.s64 	%rd145, %rd143, %rd144;
	atom.global.inc.u32 	%r178, [%rd145], 99999999;
	setp.gt.s32 	%p60, %r178, 250;
	selp.b64 	%rd146, 4, 0, %p60;
	add.s64 	%rd147, %rd145, %rd146;
	atom.global.inc.u32 	%r179, [%rd147], 99999999;
	setp.gt.s32 	%p61, %r179, 250;
	selp.b64 	%rd148, 4, 0, %p61;
	add.s64 	%rd149, %rd147, %rd148;
	atom.global.inc.u32 	%r180, [%rd149], 99999999;
	setp.gt.s32 	%p62, %r180, 250;
	selp.b64 	%rd150, 4, 0, %p62;
	add.s64 	%rd151, %rd149, %rd150;
	atom.global.inc.u32 	%r181, [%rd151], 99999999;
	setp.gt.s32 	%p63, %r181, 250;
	selp.b64 	%rd152, 4, 0, %p63;
	add.s64 	%rd153, %rd151, %rd152;
	atom.global.inc.u32 	%r182, [%rd153], 99999999;
	setp.gt.s32 	%p64, %r182, 250;
	selp.b64 	%rd154, 4, 0, %p64;
	add.s64 	%rd155, %rd153, %rd154;
	atom.global.inc.u32 	%r183, [%rd155], 99999999;
	setp.gt.s32 	%p65, %r183, 250;
	selp.b64 	%rd156, 4, 0, %p65;
	add.s64 	%rd157, %rd155, %rd156;
	atom.global.inc.u32 	%r184, [%rd157], 99999999;
	setp.gt.s32 	%p66, %r184, 250;
	selp.b64 	%rd158, 4, 0, %p66;
	add.s64 	%rd159, %rd157, %rd158;
	atom.global.inc.u32 	%r185, [%rd159], 99999999;
	setp.gt.s32 	%p67, %r185, 250;
	selp.b64 	%rd160, 4, 0, %p67;
	add.s64 	%rd161, %rd159, %rd160;
	atom.global.inc.u32 	%r186, [%rd161], 99999999;
	setp.gt.s32 	%p68, %r186, 250;
	selp.b64 	%rd162, 4, 0, %p68;
	add.s64 	%rd163, %rd161, %rd162;
	atom.global.inc.u32 	%r187, [%rd163], 99999999;
	setp.gt.s32 	%p69, %r187, 250;
	selp.b64 	%rd164, 4, 0, %p69;
	add.s64 	%rd165, %rd163, %rd164;
	atom.global.inc.u32 	%r188, [%rd165], 99999999;
	setp.gt.s32 	%p70, %r188, 250;
	// begin inline asm
	mov.u64 	%rd115, %clock64;
	// end inline asm
	cvt.u32.u64 	%r189, %rd114;
	cvt.u32.u64 	%r190, %rd115;
	sub.s32 	%r191, %r190, %r189;
	selp.b64 	%rd166, 4, 0, %p70;
	add.s64 	%rd167, %rd165, %rd166;
	st.global.u32 	[%rd167], %r163;
	setp.ge.s32 	%p71, %r3, %r191;
	xor.pred  	%p72, %p71, %p1;
	selp.b32 	%r192, 0, %r162, %p72;
	or.b32  	%r419, %r192, %r419;
	add.s32 	%r418, %r418, 1;
	setp.ne.s32 	%p73, %r418, 21;
	@%p73 bra 	$L__BB0_15;
	st.global.u32 	[%rd1+1032], %r419;
	mov.u64 	%rd168, $str$8;
	cvta.global.u64 	%rd169, %rd168;
	{ // callseq 11, 0
	.param .b64 param0;
	st.param.b64 	[param0], %rd169;
	.param .b64 param1;
	st.param.b64 	[param1], 0;
	.param .b32 retval0;
	call.uni (retval0), 
	vprintf, 
	(
	param0, 
	param1
	);
	ld.param.b32 	%r193, [retval0];
	} // callseq 11
	st.local.u32 	[%rd3], %r419;
	mov.u64 	%rd170, $str$9;
	cvta.global.u64 	%rd171, %rd170;
	{ // callseq 12, 0
	.param .b64 param0;
	st.param.b64 	[param0], %rd171;
	.param .b64 param1;
	st.param.b64 	[param1], %rd25;
	.param .b32 retval0;
	call.uni (retval0), 
	vprintf, 
	(
	param0, 
	param1
	);
	ld.param.b32 	%r195, [retval0];
	} // callseq 12
	and.b32  	%r197, %r419, 16;
	setp.eq.s32 	%p74, %r197, 0;
	@%p74 bra 	$L__BB0_18;
	mov.b32 	%r198, 4;
	st.local.u32 	[%rd3], %r198;
	mov.u64 	%rd173, $str$10;
	cvta.global.u64 	%rd174, %rd173;
	{ // callseq 13, 0
	.param .b64 param0;
	st.param.b64 	[param0], %rd174;
	.param .b64 param1;
	st.param.b64 	[param1], %rd25;
	.param .b32 retval0;
	call.uni (retval0), 
	vprintf, 
	(
	param0, 
	param1
	);
	ld.param.b32 	%r199, [retval0];
	} // callseq 13
$L__BB0_18:
	and.b32  	%r201, %r419, 32;
	setp.eq.s32 	%p75, %r201, 0;
	@%p75 bra 	$L__BB0_20;
	mov.b32 	%r202, 5;
	st.local.u32 	[%rd3], %r202;
	mov.u64 	%rd176, $str$10;
	cvta.global.u64 	%rd177, %rd176;
	{ // callseq 14, 0
	.param .b64 param0;
	st.param.b64 	[param0], %rd177;
	.param .b64 param1;
	st.param.b64 	[param1], %rd25;
	.param .b32 retval0;
	call.uni (retval0), 
	vprintf, 
	(
	param0, 
	param1
	);
	ld.param.b32 	%r203, [retval0];
	} // callseq 14
$L__BB0_20:
	and.b32  	%r205, %r419, 64;
	setp.eq.s32 	%p76, %r205, 0;
	@%p76 bra 	$L__BB0_22;
	mov.b32 	%r206, 6;
	st.local.u32 	[%rd3], %r206;
	mov.u64 	%rd179, $str$10;
	cvta.global.u64 	%rd180, %rd179;
	{ // callseq 15, 0
	.param .b64 param0;
	st.param.b64 	[param0], %rd180;
	.param .b64 param1;
	st.param.b64 	[param1], %rd25;
	.param .b32 retval0;
	call.uni (retval0), 
	vprintf, 
	(
	param0, 
	param1
	);
	ld.param.b32 	%r207, [retval0];
	} // callseq 15
$L__BB0_22:
	and.b32  	%r209, %r419, 128;
	setp.eq.s32 	%p77, %r209, 0;
	@%p77 bra 	$L__BB0_24;
	mov.b32 	%r210, 7;
	st.local.u32 	[%rd3], %r210;
	mov.u64 	%rd182, $str$10;
	cvta.global.u64 	%rd183, %rd182;
	{ // callseq 16, 0
	.param .b64 param0;
	st.param.b64 	[param0], %rd183;
	.param .b64 param1;
	st.param.b64 	[param1], %rd25;
	.param .b32 retval0;
	call.uni (retval0), 
	vprintf, 
	(
	param0, 
	param1
	);
	ld.param.b32 	%r211, [retval0];
	} // callseq 16
$L__BB0_24:
	and.b32  	%r213, %r419, 256;
	setp.eq.s32 	%p78, %r213, 0;
	@%p78 bra 	$L__BB0_26;
	mov.b32 	%r214, 8;
	st.local.u32 	[%rd3], %r214;
	mov.u64 	%rd185, $str$10;
	cvta.global.u64 	%rd186, %rd185;
	{ // callseq 17, 0
	.param .b64 param0;
	st.param.b64 	[param0], %rd186;
	.param .b64 param1;
	st.param.b64 	[param1], %rd25;
	.param .b32 retval0;
	call.uni (retval0), 
	vprintf, 
	(
	param0, 
	param1
	);
	ld.param.b32 	%r215, [retval0];
	} // callseq 17
$L__BB0_26:
	and.b32  	%r217, %r419, 512;
	setp.eq.s32 	%p79, %r217, 0;
	@%p79 bra 	$L__BB0_28;
	mov.b32 	%r218, 9;
	st.local.u32 	[%rd3], %r218;
	mov.u64 	%rd188, $str$10;
	cvta.global.u64 	%rd189, %rd188;
	{ // callseq 18, 0
	.param .b64 param0;
	st.param.b64 	[param0], %rd189;
	.param .b64 param1;
	st.param.b64 	[param1], %rd25;
	.param .b32 retval0;
	call.uni (retval0), 
	vprintf, 
	(
	param0, 
	param1
	);
	ld.param.b32 	%r219, [retval0];
	} // callseq 18
$L__BB0_28:
	and.b32  	%r221, %r419, 1024;
	setp.eq.s32 	%p80, %r221, 0;
	@%p80 bra 	$L__BB0_30;
	mov.b32 	%r222, 10;
	st.local.u32 	[%rd3], %r222;
	mov.u64 	%rd191, $str$10;
	cvta.global.u64 	%rd192, %rd191;
	{ // callseq 19, 0
	.param .b64 param0;
	st.param.b64 	[param0], %rd192;
	.param .b64 param1;
	st.param.b64 	[param1], %rd25;
	.param .b32 retval0;
	call.uni (retval0), 
	vprintf, 
	(
	param0, 
	param1
	);
	ld.param.b32 	%r223, [retval0];
	} // callseq 19
$L__BB0_30:
	and.b32  	%r225, %r419, 2048;
	setp.eq.s32 	%p81, %r225, 0;
	@%p81 bra 	$L__BB0_32;
	mov.b32 	%r226, 11;
	st.local.u32 	[%rd3], %r226;
	mov.u64 	%rd194, $str$10;
	cvta.global.u64 	%rd195, %rd194;
	{ // callseq 20, 0
	.param .b64 param0;
	st.param.b64 	[param0], %rd195;
	.param .b64 param1;
	st.param.b64 	[param1], %rd25;
	.param .b32 retval0;
	call.uni (retval0), 
	vprintf, 
	(
	param0, 
	param1
	);
	ld.param.b32 	%r227, [retval0];
	} // callseq 20
$L__BB0_32:
	and.b32  	%r229, %r419, 4096;
	setp.eq.s32 	%p82, %r229, 0;
	@%p82 bra 	$L__BB0_34;
	mov.b32 	%r230, 12;
	st.local.u32 	[%rd3], %r230;
	mov.u64 	%rd197, $str$10;
	cvta.global.u64 	%rd198, %rd197;
	{ // callseq 21, 0
	.param .b64 param0;
	st.param.b64 	[param0], %rd198;
	.param .b64 param1;
	st.param.b64 	[param1], %rd25;
	.param .b32 retval0;
	call.uni (retval0), 
	vprintf, 
	(
	param0, 
	param1
	);
	ld.param.b32 	%r231, [retval0];
	} // callseq 21
$L__BB0_34:
	and.b32  	%r233, %r419, 8192;
	setp.eq.s32 	%p83, %r233, 0;
	@%p83 bra 	$L__BB0_36;
	mov.b32 	%r234, 13;
	st.local.u32 	[%rd3], %r234;
	mov.u64 	%rd200, $str$10;
	cvta.global.u64 	%rd201, %rd200;
	{ // callseq 22, 0
	.param .b64 param0;
	st.param.b64 	[param0], %rd201;
	.param .b64 param1;
	st.param.b64 	[param1], %rd25;
	.param .b32 retval0;
	call.uni (retval0), 
	vprintf, 
	(
	param0, 
	param1
	);
	ld.param.b32 	%r235, [retval0];
	} // callseq 22
$L__BB0_36:
	and.b32  	%r237, %r419, 16384;
	setp.eq.s32 	%p84, %r237, 0;
	@%p84 bra 	$L__BB0_38;
	mov.b32 	%r238, 14;
	st.local.u32 	[%rd3], %r238;
	mov.u64 	%rd203, $str$10;
	cvta.global.u64 	%rd204, %rd203;
	{ // callseq 23, 0
	.param .b64 param0;
	st.param.b64 	[param0], %rd204;
	.param .b64 param1;
	st.param.b64 	[param1], %rd25;
	.param .b32 retval0;
	call.uni (retval0), 
	vprintf, 
	(
	param0, 
	param1
	);
	ld.param.b32 	%r239, [retval0];
	} // callseq 23
$L__BB0_38:
	and.b32  	%r241, %r419, 32768;
	setp.eq.s32 	%p85, %r241, 0;
	@%p85 bra 	$L__BB0_40;
	mov.b32 	%r242, 15;
	st.local.u32 	[%rd3], %r242;
	mov.u64 	%rd206, $str$10;
	cvta.global.u64 	%rd207, %rd206;
	{ // callseq 24, 0
	.param .b64 param0;
	st.param.b64 	[param0], %rd207;
	.param .b64 param1;
	st.param.b64 	[param1], %rd25;
	.param .b32 retval0;
	call.uni (retval0), 
	vprintf, 
	(
	param0, 
	param1
	);
	ld.param.b32 	%r243, [retval0];
	} // callseq 24
$L__BB0_40:
	and.b32  	%r245, %r419, 65536;
	setp.eq.s32 	%p86, %r245, 0;
	@%p86 bra 	$L__BB0_42;
	mov.b32 	%r246, 16;
	st.local.u32 	[%rd3], %r246;
	mov.u64 	%rd209, $str$10;
	cvta.global.u64 	%rd210, %rd209;
	{ // callseq 25, 0
	.param .b64 param0;
	st.param.b64 	[param0], %rd210;
	.param .b64 param1;
	st.param.b64 	[param1], %rd25;
	.param .b32 retval0;
	call.uni (retval0), 
	vprintf, 
	(
	param0, 
	param1
	);
	ld.param.b32 	%r247, [retval0];
	} // callseq 25
$L__BB0_42:
	and.b32  	%r249, %r419, 131072;
	setp.eq.s32 	%p87, %r249, 0;
	@%p87 bra 	$L__BB0_44;
	mov.b32 	%r250, 17;
	st.local.u32 	[%rd3], %r250;
	mov.u64 	%rd212, $str$10;
	cvta.global.u64 	%rd213, %rd212;
	{ // callseq 26, 0
	.param .b64 param0;
	st.param.b64 	[param0], %rd213;
	.param .b64 param1;
	st.param.b64 	[param1], %rd25;
	.param .b32 retval0;
	call.uni (retval0), 
	vprintf, 
	(
	param0, 
	param1
	);
	ld.param.b32 	%r251, [retval0];
	} // callseq 26
$L__BB0_44:
	and.b32  	%r253, %r419, 262144;
	setp.eq.s32 	%p88, %r253, 0;
	@%p88 bra 	$L__BB0_46;
	mov.b32 	%r254, 18;
	st.local.u32 	[%rd3], %r254;
	mov.u64 	%rd215, $str$10;
	cvta.global.u64 	%rd216, %rd215;
	{ // callseq 27, 0
	.param .b64 param0;
	st.param.b64 	[param0], %rd216;
	.param .b64 param1;
	st.param.b64 	[param1], %rd25;
	.param .b32 retval0;
	call.uni (retval0), 
	vprintf, 
	(
	param0, 
	param1
	);
	ld.param.b32 	%r255, [retval0];
	} // callseq 27
$L__BB0_46:
	and.b32  	%r257, %r419, 524288;
	setp.eq.s32 	%p89, %r257, 0;
	@%p89 bra 	$L__BB0_48;
	mov.b32 	%r258, 19;
	st.local.u32 	[%rd3], %r258;
	mov.u64 	%rd218, $str$10;
	cvta.global.u64 	%rd219, %rd218;
	{ // callseq 28, 0
	.param .b64 param0;
	st.param.b64 	[param0], %rd219;
	.param .b64 param1;
	st.param.b64 	[param1], %rd25;
	.param .b32 retval0;
	call.uni (retval0), 
	vprintf, 
	(
	param0, 
	param1
	);
	ld.param.b32 	%r259, [retval0];
	} // callseq 28
$L__BB0_48:
	and.b32  	%r261, %r419, 1048576;
	setp.eq.s32 	%p90, %r261, 0;
	@%p90 bra 	$L__BB0_50;
	mov.b32 	%r262, 20;
	st.local.u32 	[%rd3], %r262;
	mov.u64 	%rd221, $str$10;
	cvta.global.u64 	%rd222, %rd221;
	{ // callseq 29, 0
	.param .b64 param0;
	st.param.b64 	[param0], %rd222;
	.param .b64 param1;
	st.param.b64 	[param1], %rd25;
	.param .b32 retval0;
	call.uni (retval0), 
	vprintf, 
	(
	param0, 
	param1
	);
	ld.param.b32 	%r263, [retval0];
	} // callseq 29
$L__BB0_50:
	mov.u64 	%rd224, $str$11;
	cvta.global.u64 	%rd225, %rd224;
	{ // callseq 30, 0
	.param .b64 param0;
	st.param.b64 	[param0], %rd225;
	.param .b64 param1;
	st.param.b64 	[param1], 0;
	.param .b32 retval0;
	call.uni (retval0), 
	vprintf, 
	(
	param0, 
	param1
	);
	ld.param.b32 	%r265, [retval0];
	} // callseq 30
	and.b32  	%r267, %r419, 8190;
	setp.eq.s32 	%p91, %r267, 4096;
	@%p91 bra 	$L__BB0_52;
	mov.b64 	%rd226, 4096;
	st.local.u64 	[%rd3], %rd226;
	mov.u64 	%rd227, $str$12;
	cvta.global.u64 	%rd228, %rd227;
	{ // callseq 31, 0
	.param .b64 param0;
	st.param.b64 	[param0], %rd228;
	.param .b64 param1;
	st.param.b64 	[param1], %rd25;
	.param .b32 retval0;
	call.uni (retval0), 
	vprintf, 
	(
	param0, 
	param1
	);
	ld.param.b32 	%r268, [retval0];
	} // callseq 31
	mov.u64 	%rd230, $str$7;
	cvta.global.u64 	%rd231, %rd230;
	mov.u64 	%rd232, $str$1;
	cvta.global.u64 	%rd233, %rd232;
	mov.u64 	%rd234, __unnamed_1;
	cvta.global.u64 	%rd235, %rd234;
	{ // callseq 32, 0
	.param .b64 param0;
	st.param.b64 	[param0], %rd231;
	.param .b64 param1;
	st.param.b64 	[param1], %rd233;
	.param .b32 param2;
	st.param.b32 	[param2], 155;
	.param .b64 param3;
	st.param.b64 	[param3], %rd235;
	.param .b64 param4;
	st.param.b64 	[param4], 1;
	call.uni 
	__assertfail, 
	(
	param0, 
	param1, 
	param2, 
	param3, 
	param4
	);
	} // callseq 32
$L__BB0_52:
	ld.param.u32 	%r403, [init_param_3];
	cvt.s64.s32 	%rd236, %r403;
	mul.wide.s32 	%rd237, %r403, 4;
	shr.u64 	%rd238, %rd236, 11;
	st.local.u64 	[%rd3], %rd237;
	st.local.u32 	[%rd3+8], %rd238;
	mov.u64 	%rd239, $str$13;
	cvta.global.u64 	%rd240, %rd239;
	{ // callseq 33, 0
	.param .b64 param0;
	st.param.b64 	[param0], %rd240;
	.param .b64 param1;
	st.param.b64 	[param1], %rd25;
	.param .b32 retval0;
	call.uni (retval0), 
	vprintf, 
	(
	param0, 
	param1
	);
	ld.param.b32 	%r270, [retval0];
	} // callseq 33
	add.s64 	%rd242, %rd237, 2097151;
	shr.u64 	%rd243, %rd242, 21;
	cvt.u32.u64 	%r32, %rd243;
	cvta.global.u64 	%rd245, %rd168;
	{ // callseq 34, 0
	.param .b64 param0;
	st.param.b64 	[param0], %rd245;
	.param .b64 param1;
	st.param.b64 	[param1], 0;
	.param .b32 retval0;
	call.uni (retval0), 
	vprintf, 
	(
	param0, 
	param1
	);
	ld.param.b32 	%r272, [retval0];
	} // callseq 34
	shl.b64 	%rd246, %rd243, 32;
	shr.s64 	%rd247, %rd246, 11;
	st.local.v2.u32 	[%rd3], {%r58, %r32};
	mov.b64 	%rd248, 2097152;
	st.local.u64 	[%rd3+8], %rd248;
	st.local.u64 	[%rd3+16], %rd247;
	mov.u64 	%rd249, $str$14;
	cvta.global.u64 	%rd250, %rd249;
	{ // callseq 35, 0
	.param .b64 param0;
	st.param.b64 	[param0], %rd250;
	.param .b64 param1;
	st.param.b64 	[param1], %rd25;
	.param .b32 retval0;
	call.uni (retval0), 
	vprintf, 
	(
	param0, 
	param1
	);
	ld.param.b32 	%r274, [retval0];
	} // callseq 35
	{ // callseq 36, 0
	.param .b64 param0;
	st.param.b64 	[param0], %rd245;
	.param .b64 param1;
	st.param.b64 	[param1], 0;
	.param .b32 retval0;
	call.uni (retval0), 
	vprintf, 
	(
	param0, 
	param1
	);
	ld.param.b32 	%r276, [retval0];
	} // callseq 36
	setp.lt.s32 	%p92, %r32, 1;
	mov.f32 	%f19, 0f00000000;
	@%p92 bra 	$L__BB0_56;
	neg.s32 	%r421, %r32;
	add.s64 	%rd356, %rd1, 4096;
	mov.b32 	%r422, 0;
	mov.u32 	%r420, %r32;
$L__BB0_54:
	atom.global.exch.b32 	%r279, [%rd357], 0;
	// begin inline asm
	mov.u64 	%rd251, %clock64;
	// end inline asm
	atom.global.inc.u32 	%r280, [%rd357], 99999999;
	setp.gt.s32 	%p93, %r280, 250;
	selp.b64 	%rd253, 4, 0, %p93;
	add.s64 	%rd254, %rd357, %rd253;
	atom.global.inc.u32 	%r281, [%rd254], 99999999;
	setp.gt.s32 	%p94, %r281, 250;
	selp.b64 	%rd255, 4, 0, %p94;
	add.s64 	%rd256, %rd253, %rd255;
	add.s64 	%rd257, %rd357, %rd256;
	atom.global.inc.u32 	%r282, [%rd257], 99999999;
	setp.gt.s32 	%p95, %r282, 250;
	selp.b64 	%rd258, 4, 0, %p95;
	add.s64 	%rd259, %rd256, %rd258;
	add.s64 	%rd260, %rd357, %rd259;
	atom.global.inc.u32 	%r283, [%rd260], 99999999;
	setp.gt.s32 	%p96, %r283, 250;
	selp.b64 	%rd261, 4, 0, %p96;
	add.s64 	%rd262, %rd259, %rd261;
	add.s64 	%rd263, %rd357, %rd262;
	atom.global.inc.u32 	%r284, [%rd263], 99999999;
	setp.gt.s32 	%p97, %r284, 250;
	selp.b64 	%rd264, 4, 0, %p97;
	add.s64 	%rd265, %rd262, %rd264;
	add.s64 	%rd266, %rd357, %rd265;
	atom.global.inc.u32 	%r285, [%rd266], 99999999;
	setp.gt.s32 	%p98, %r285, 250;
	selp.b64 	%rd267, 4, 0, %p98;
	add.s64 	%rd268, %rd265, %rd267;
	add.s64 	%rd269, %rd357, %rd268;
	atom.global.inc.u32 	%r286, [%rd269], 99999999;
	setp.gt.s32 	%p99, %r286, 250;
	selp.b64 	%rd270, 4, 0, %p99;
	add.s64 	%rd271, %rd268, %rd270;
	add.s64 	%rd272, %rd357, %rd271;
	atom.global.inc.u32 	%r287, [%rd272], 99999999;
	setp.gt.s32 	%p100, %r287, 250;
	selp.b64 	%rd273, 4, 0, %p100;
	add.s64 	%rd274, %rd271, %rd273;
	add.s64 	%rd275, %rd357, %rd274;
	atom.global.inc.u32 	%r288, [%rd275], 99999999;
	setp.gt.s32 	%p101, %r288, 250;
	selp.b64 	%rd276, 4, 0, %p101;
	add.s64 	%rd277, %rd274, %rd276;
	add.s64 	%rd278, %rd357, %rd277;
	atom.global.inc.u32 	%r289, [%rd278], 99999999;
	setp.gt.s32 	%p102, %r289, 250;
	selp.b64 	%rd279, 4, 0, %p102;
	add.s64 	%rd280, %rd277, %rd279;
	add.s64 	%rd281, %rd357, %rd280;
	atom.global.inc.u32 	%r290, [%rd281], 99999999;
	setp.gt.s32 	%p103, %r290, 250;
	selp.b64 	%rd282, 4, 0, %p103;
	add.s64 	%rd283, %rd280, %rd282;
	add.s64 	%rd284, %rd357, %rd283;
	atom.global.inc.u32 	%r291, [%rd284], 99999999;
	setp.gt.s32 	%p104, %r291, 250;
	selp.b64 	%rd285, 4, 0, %p104;
	add.s64 	%rd286, %rd283, %rd285;
	add.s64 	%rd287, %rd357, %rd286;
	atom.global.inc.u32 	%r292, [%rd287], 99999999;
	setp.gt.s32 	%p105, %r292, 250;
	selp.b64 	%rd288, 4, 0, %p105;
	add.s64 	%rd289, %rd286, %rd288;
	add.s64 	%rd290, %rd357, %rd289;
	atom.global.inc.u32 	%r293, [%rd290], 99999999;
	setp.gt.s32 	%p106, %r293, 250;
	selp.b64 	%rd291, 4, 0, %p106;
	add.s64 	%rd292, %rd289, %rd291;
	add.s64 	%rd293, %rd357, %rd292;
	atom.global.inc.u32 	%r294, [%rd293], 99999999;
	setp.gt.s32 	%p107, %r294, 250;
	selp.b64 	%rd294, 4, 0, %p107;
	add.s64 	%rd295, %rd292, %rd294;
	add.s64 	%rd296, %rd357, %rd295;
	atom.global.inc.u32 	%r295, [%rd296], 99999999;
	setp.gt.s32 	%p108, %r295, 250;
	selp.b64 	%rd297, 4, 0, %p108;
	add.s64 	%rd298, %rd295, %rd297;
	add.s64 	%rd299, %rd357, %rd298;
	atom.global.inc.u32 	%r296, [%rd299], 99999999;
	setp.gt.s32 	%p109, %r296, 250;
	selp.b64 	%rd300, 4, 0, %p109;
	add.s64 	%rd301, %rd298, %rd300;
	add.s64 	%rd302, %rd357, %rd301;
	atom.global.inc.u32 	%r297, [%rd302], 99999999;
	setp.gt.s32 	%p110, %r297, 250;
	selp.b64 	%rd303, 4, 0, %p110;
	add.s64 	%rd304, %rd301, %rd303;
	add.s64 	%rd305, %rd357, %rd304;
	atom.global.inc.u32 	%r298, [%rd305], 99999999;
	setp.gt.s32 	%p111, %r298, 250;
	selp.b64 	%rd306, 4, 0, %p111;
	add.s64 	%rd307, %rd304, %rd306;
	add.s64 	%rd308, %rd357, %rd307;
	atom.global.inc.u32 	%r299, [%rd308], 99999999;
	setp.gt.s32 	%p112, %r299, 250;
	selp.b64 	%rd309, 4, 0, %p112;
	add.s64 	%rd310, %rd307, %rd309;
	add.s64 	%rd311, %rd357, %rd310;
	atom.global.inc.u32 	%r300, [%rd311], 99999999;
	setp.gt.s32 	%p113, %r300, 250;
	selp.b64 	%rd312, 4, 0, %p113;
	add.s64 	%rd313, %rd310, %rd312;
	add.s64 	%rd314, %rd357, %rd313;
	atom.global.inc.u32 	%r301, [%rd314], 99999999;
	setp.gt.s32 	%p114, %r301, 250;
	selp.b64 	%rd315, 4, 0, %p114;
	add.s64 	%rd316, %rd313, %rd315;
	add.s64 	%rd317, %rd357, %rd316;
	atom.global.inc.u32 	%r302, [%rd317], 99999999;
	setp.gt.s32 	%p115, %r302, 250;
	selp.b64 	%rd318, 4, 0, %p115;
	add.s64 	%rd319, %rd316, %rd318;
	add.s64 	%rd320, %rd357, %rd319;
	atom.global.inc.u32 	%r303, [%rd320], 99999999;
	setp.gt.s32 	%p116, %r303, 250;
	selp.b64 	%rd321, 4, 0, %p116;
	add.s64 	%rd322, %rd319, %rd321;
	add.s64 	%rd323, %rd357, %rd322;
	atom.global.inc.u32 	%r304, [%rd323], 99999999;
	setp.gt.s32 	%p117, %r304, 250;
	// begin inline asm
	mov.u64 	%rd252, %clock64;
	// end inline asm
	cvt.u32.u64 	%r305, %rd251;
	cvt.u32.u64 	%r306, %rd252;
	sub.s32 	%r307, %r306, %r305;
	selp.b64 	%rd324, 4, 0, %p117;
	add.s64 	%rd325, %rd322, %rd324;
	add.s64 	%rd326, %rd357, %rd325;
	st.global.u32 	[%rd326], %r279;
	setp.ge.u32 	%p118, %r3, %r307;
	setp.lt.u32 	%p119, %r3, %r307;
	selp.u32 	%r308, 1, 0, %p119;
	st.global.u32 	[%rd356], %r308;
	selp.u32 	%r309, 1, 0, %p118;
	add.s32 	%r422, %r422, %r309;
	mul.wide.u32 	%rd327, %r420, 4;
	add.s64 	%rd328, %rd1, %rd327;
	st.global.u32 	[%rd328+4096], %r307;
	add.s32 	%r421, %r421, 1;
	setp.ne.s32 	%p120, %r421, 0;
	add.s32 	%r420, %r420, 1;
	add.s64 	%rd357, %rd357, 2097152;
	add.s64 	%rd356, %rd356, 4;
	@%p120 bra 	$L__BB0_54;
	cvt.rn.f32.u32 	%f19, %r422;
$L__BB0_56:
	setp.lt.s32 	%p121, %r32, 1;
	mov.u64 	%rd329, $str$15;
	cvta.global.u64 	%rd330, %rd329;
	{ // callseq 37, 0
	.param .b64 param0;
	st.param.b64 	[param0], %rd330;
	.param .b64 param1;
	st.param.b64 	[param1], 0;
	.param .b32 retval0;
	call.uni (retval0), 
	vprintf, 
	(
	param0, 
	param1
	);
	ld.param.b32 	%r310, [retval0];
	} // callseq 37
	@%p121 bra 	$L__BB0_69;
	and.b32  	%r40, %r32, 15;
	setp.lt.u32 	%p122, %r32, 16;
	mov.b32 	%r425, 0;
	@%p122 bra 	$L__BB0_60;
	and.b32  	%r425, %r32, 2147483632;
	neg.s32 	%r423, %r425;
	add.s64 	%rd358, %rd1, 4156;
	mov.u64 	%rd331, $str$16;
$L__BB0_59:
	.pragma "nounroll";
	ld.global.u32 	%r313, [%rd358+-60];
	st.local.u32 	[%rd3], %r313;
	cvta.global.u64 	%rd332, %rd331;
	{ // callseq 38, 0
	.param .b64 param0;
	st.param.b64 	[param0], %rd332;
	.param .b64 param1;
	st.param.b64 	[param1], %rd25;
	.param .b32 retval0;
	call.uni (retval0), 
	vprintf, 
	(
	param0, 
	param1
	);
	ld.param.b32 	%r314, [retval0];
	} // callseq 38
	ld.global.u32 	%r316, [%rd358+-56];
	st.local.u32 	[%rd3], %r316;
	{ // callseq 39, 0
	.param .b64 param0;
	st.param.b64 	[param0], %rd332;
	.param .b64 param1;
	st.param.b64 	[param1], %rd25;
	.param .b32 retval0;
	call.uni (retval0), 
	vprintf, 
	(
	param0, 
	param1
	);
	ld.param.b32 	%r317, [retval0];
	} // callseq 39
	ld.global.u32 	%r319, [%rd358+-52];
	st.local.u32 	[%rd3], %r319;
	{ // callseq 40, 0
	.param .b64 param0;
	st.param.b64 	[param0], %rd332;
	.param .b64 param1;
	st.param.b64 	[param1], %rd25;
	.param .b32 retval0;
	call.uni (retval0), 
	vprintf, 
	(
	param0, 
	param1
	);
	ld.param.b32 	%r320, [retval0];
	} // callseq 40
	ld.global.u32 	%r322, [%rd358+-48];
	st.local.u32 	[%rd3], %r322;
	{ // callseq 41, 0
	.param .b64 param0;
	st.param.b64 	[param0], %rd332;
	.param .b64 param1;
	st.param.b64 	[param1], %rd25;
	.param .b32 retval0;
	call.uni (retval0), 
	vprintf, 
	(
	param0, 
	param1
	);
	ld.param.b32 	%r323, [retval0];
	} // callseq 41
	ld.global.u32 	%r325, [%rd358+-44];
	st.local.u32 	[%rd3], %r325;
	{ // callseq 42, 0
	.param .b64 param0;
	st.param.b64 	[param0], %rd332;
	.param .b64 param1;
	st.param.b64 	[param1], %rd25;
	.param .b32 retval0;
	call.uni (retval0), 
	vprintf, 
	(
	param0, 
	param1
	);
	ld.param.b32 	%r326, [retval0];
	} // callseq 42
	ld.global.u32 	%r328, [%rd358+-40];
	st.local.u32 	[%rd3], %r328;
	{ // callseq 43, 0
	.param .b64 param0;
	st.param.b64 	[param0], %rd332;
	.param .b64 param1;
	st.param.b64 	[param1], %rd25;
	.param .b32 retval0;
	call.uni (retval0), 
	vprintf, 
	(
	param0, 
	param1
	);
	ld.param.b32 	%r329, [retval0];
	} // callseq 43
	ld.global.u32 	%r331, [%rd358+-36];
	st.local.u32 	[%rd3], %r331;
	{ // callseq 44, 0
	.param .b64 param0;
	st.param.b64 	[param0], %rd332;
	.param .b64 param1;
	st.param.b64 	[param1], %rd25;
	.param .b32 retval0;
	call.uni (retval0), 
	vprintf, 
	(
	param0, 
	param1
	);
	ld.param.b32 	%r332, [retval0];
	} // callseq 44
	ld.global.u32 	%r334, [%rd358+-32];
	st.local.u32 	[%rd3], %r334;
	{ // callseq 45, 0
	.param .b64 param0;
	st.param.b64 	[param0], %rd332;
	.param .b64 param1;
	st.param.b64 	[param1], %rd25;
	.param .b32 retval0;
	call.uni (retval0), 
	vprintf, 
	(
	param0, 
	param1
	);
	ld.param.b32 	%r335, [retval0];
	} // callseq 45
	ld.global.u32 	%r337, [%rd358+-28];
	st.local.u32 	[%rd3], %r337;
	{ // callseq 46, 0
	.param .b64 param0;
	st.param.b64 	[param0], %rd332;
	.param .b64 param1;
	st.param.b64 	[param1], %rd25;
	.param .b32 retval0;
	call.uni (retval0), 
	vprintf, 
	(
	param0, 
	param1
	);
	ld.param.b32 	%r338, [retval0];
	} // callseq 46
	ld.global.u32 	%r340, [%rd358+-24];
	st.local.u32 	[%rd3], %r340;
	{ // callseq 47, 0
	.param .b64 param0;
	st.param.b64 	[param0], %rd332;
	.param .b64 param1;
	st.param.b64 	[param1], %rd25;
	.param .b32 retval0;
	call.uni (retval0), 
	vprintf, 
	(
	param0, 
	param1
	);
	ld.param.b32 	%r341, [retval0];
	} // callseq 47
	ld.global.u32 	%r343, [%rd358+-20];
	st.local.u32 	[%rd3], %r343;
	{ // callseq 48, 0
	.param .b64 param0;
	st.param.b64 	[param0], %rd332;
	.param .b64 param1;
	st.param.b64 	[param1], %rd25;
	.param .b32 retval0;
	call.uni (retval0), 
	vprintf, 
	(
	param0, 
	param1
	);
	ld.param.b32 	%r344, [retval0];
	} // callseq 48
	ld.global.u32 	%r346, [%rd358+-16];
	st.local.u32 	[%rd3], %r346;
	{ // callseq 49, 0
	.param .b64 param0;
	st.param.b64 	[param0], %rd332;
	.param .b64 param1;
	st.param.b64 	[param1], %rd25;
	.param .b32 retval0;
	call.uni (retval0), 
	vprintf, 
	(
	param0, 
	param1
	);
	ld.param.b32 	%r347, [retval0];
	} // callseq 49
	ld.global.u32 	%r349, [%rd358+-12];
	st.local.u32 	[%rd3], %r349;
	{ // callseq 50, 0
	.param .b64 param0;
	st.param.b64 	[param0], %rd332;
	.param .b64 param1;
	st.param.b64 	[param1], %rd25;
	.param .b32 retval0;
	call.uni (retval0), 
	vprintf, 
	(
	param0, 
	param1
	);
	ld.param.b32 	%r350, [retval0];
	} // callseq 50
	ld.global.u32 	%r352, [%rd358+-8];
	st.local.u32 	[%rd3], %r352;
	{ // callseq 51, 0
	.param .b64 param0;
	st.param.b64 	[param0], %rd332;
	.param .b64 param1;
	st.param.b64 	[param1], %rd25;
	.param .b32 retval0;
	call.uni (retval0), 
	vprintf, 
	(
	param0, 
	param1
	);
	ld.param.b32 	%r353, [retval0];
	} // callseq 51
	ld.global.u32 	%r355, [%rd358+-4];
	st.local.u32 	[%rd3], %r355;
	{ // callseq 52, 0
	.param .b64 param0;
	st.param.b64 	[param0], %rd332;
	.param .b64 param1;
	st.param.b64 	[param1], %rd25;
	.param .b32 retval0;
	call.uni (retval0), 
	vprintf, 
	(
	param0, 
	param1
	);
	ld.param.b32 	%r356, [retval0];
	} // callseq 52
	ld.global.u32 	%r358, [%rd358];
	st.local.u32 	[%rd3], %r358;
	{ // callseq 53, 0
	.param .b64 param0;
	st.param.b64 	[param0], %rd332;
	.param .b64 param1;
	st.param.b64 	[param1], %rd25;
	.param .b32 retval0;
	call.uni (retval0), 
	vprintf, 
	(
	param0, 
	param1
	);
	ld.param.b32 	%r359, [retval0];
	} // callseq 53
	add.s32 	%r423, %r423, 16;
	add.s64 	%rd358, %rd358, 64;
	setp.ne.s32 	%p123, %r423, 0;
	@%p123 bra 	$L__BB0_59;
$L__BB0_60:
	setp.eq.s32 	%p124, %r40, 0;
	@%p124 bra 	$L__BB0_69;
	and.b32  	%r46, %r32, 7;
	setp.lt.u32 	%p125, %r40, 8;
	@%p125 bra 	$L__BB0_63;
	mul.wide.u32 	%rd334, %r425, 4;
	add.s64 	%rd335, %rd1, %rd334;
	ld.global.u32 	%r361, [%rd335+4096];
	st.local.u32 	[%rd3], %r361;
	mov.u64 	%rd336, $str$16;
	cvta.global.u64 	%rd337, %rd336;
	add.u64 	%rd338, %SP, 0;
	{ // callseq 54, 0
	.param .b64 param0;
	st.param.b64 	[param0], %rd337;
	.param .b64 param1;
	st.param.b64 	[param1], %rd338;
	.param .b32 retval0;
	call.uni (retval0), 
	vprintf, 
	(
	param0, 
	param1
	);
	ld.param.b32 	%r362, [retval0];
	} // callseq 54
	ld.global.u32 	%r364, [%rd335+4100];
	st.local.u32 	[%rd3], %r364;
	{ // callseq 55, 0
	.param .b64 param0;
	st.param.b64 	[param0], %rd337;
	.param .b64 param1;
	st.param.b64 	[param1], %rd338;
	.param .b32 retval0;
	call.uni (retval0), 
	vprintf, 
	(
	param0, 
	param1
	);
	ld.param.b32 	%r365, [retval0];
	} // callseq 55
	ld.global.u32 	%r367, [%rd335+4104];
	st.local.u32 	[%rd3], %r367;
	{ // callseq 56, 0
	.param .b64 param0;
	st.param.b64 	[param0], %rd337;
	.param .b64 param1;
	st.param.b64 	[param1], %rd338;
	.param .b32 retval0;
	call.uni (retval0), 
	vprintf, 
	(
	param0, 
	param1
	);
	ld.param.b32 	%r368, [retval0];
	} // callseq 56
	ld.global.u32 	%r370, [%rd335+4108];
	st.local.u32 	[%rd3], %r370;
	{ // callseq 57, 0
	.param .b64 param0;
	st.param.b64 	[param0], %rd337;
	.param .b64 param1;
	st.param.b64 	[param1], %rd338;
	.param .b32 retval0;
	call.uni (retval0), 
	vprintf, 
	(
	param0, 
	param1
	);
	ld.param.b32 	%r371, [retval0];
	} // callseq 57
	ld.global.u32 	%r373, [%rd335+4112];
	st.local.u32 	[%rd3], %r373;
	{ // callseq 58, 0
	.param .b64 param0;
	st.param.b64 	[param0], %rd337;
	.param .b64 param1;
	st.param.b64 	[param1], %rd338;
	.param .b32 retval0;
	call.uni (retval0), 
	vprintf, 
	(
	param0, 
	param1
	);
	ld.param.b32 	%r374, [retval0];
	} // callseq 58
	ld.global.u32 	%r376, [%rd335+4116];
	st.local.u32 	[%rd3], %r376;
	{ // callseq 59, 0
	.param .b64 param0;
	st.param.b64 	[param0], %rd337;
	.param .b64 param1;
	st.param.b64 	[param1], %rd338;
	.param .b32 retval0;
	call.uni (retval0), 
	vprintf, 
	(
	param0, 
	param1
	);
	ld.param.b32 	%r377, [retval0];
	} // callseq 59
	ld.global.u32 	%r379, [%rd335+4120];
	st.local.u32 	[%rd3], %r379;
	{ // callseq 60, 0
	.param .b64 param0;
	st.param.b64 	[param0], %rd337;
	.param .b64 param1;
	st.param.b64 	[param1], %rd338;
	.param .b32 retval0;
	call.uni (retval0), 
	vprintf, 
	(
	param0, 
	param1
	);
	ld.param.b32 	%r380, [retval0];
	} // callseq 60
	ld.global.u32 	%r382, [%rd335+4124];
	st.local.u32 	[%rd3], %r382;
	{ // callseq 61, 0
	.param .b64 param0;
	st.param.b64 	[param0], %rd337;
	.param .b64 param1;
	st.param.b64 	[param1], %rd338;
	.param .b32 retval0;
	call.uni (retval0), 
	vprintf, 
	(
	param0, 
	param1
	);
	ld.param.b32 	%r383, [retval0];
	} // callseq 61
	add.s32 	%r425, %r425, 8;
$L__BB0_63:
	setp.eq.s32 	%p126, %r46, 0;
	@%p126 bra 	$L__BB0_69;
	and.b32  	%r49, %r32, 3;
	setp.lt.u32 	%p127, %r46, 4;
	@%p127 bra 	$L__BB0_66;
	mul.wide.u32 	%rd339, %r425, 4;
	add.s64 	%rd340, %rd1, %rd339;
	ld.global.u32 	%r385, [%rd340+4096];
	st.local.u32 	[%rd3], %r385;
	mov.u64 	%rd341, $str$16;
	cvta.global.u64 	%rd342, %rd341;
	add.u64 	%rd343, %SP, 0;
	{ // callseq 62, 0
	.param .b64 param0;
	st.param.b64 	[param0], %rd342;
	.param .b64 param1;
	st.param.b64 	[param1], %rd343;
	.param .b32 retval0;
	call.uni (retval0), 
	vprintf, 
	(
	param0, 
	param1
	);
	ld.param.b32 	%r386, [retval0];
	} // callseq 62
	ld.global.u32 	%r388, [%rd340+4100];
	st.local.u32 	[%rd3], %r388;
	{ // callseq 63, 0
	.param .b64 param0;
	st.param.b64 	[param0], %rd342;
	.param .b64 param1;
	st.param.b64 	[param1], %rd343;
	.param .b32 retval0;
	call.uni (retval0), 
	vprintf, 
	(
	param0, 
	param1
	);
	ld.param.b32 	%r389, [retval0];
	} // callseq 63
	ld.global.u32 	%r391, [%rd340+4104];
	st.local.u32 	[%rd3], %r391;
	{ // callseq 64, 0
	.param .b64 param0;
	st.param.b64 	[param0], %rd342;
	.param .b64 param1;
	st.param.b64 	[param1], %rd343;
	.param .b32 retval0;
	call.uni (retval0), 
	vprintf, 
	(
	param0, 
	param1
	);
	ld.param.b32 	%r392, [retval0];
	} // callseq 64
	ld.global.u32 	%r394, [%rd340+4108];
	st.local.u32 	[%rd3], %r394;
	{ // callseq 65, 0
	.param .b64 param0;
	st.param.b64 	[param0], %rd342;
	.param .b64 param1;
	st.param.b64 	[param1], %rd343;
	.param .b32 retval0;
	call.uni (retval0), 
	vprintf, 
	(
	param0, 
	param1
	);
	ld.param.b32 	%r395, [retval0];
	} // callseq 65
	add.s32 	%r425, %r425, 4;
$L__BB0_66:
	setp.eq.s32 	%p128, %r49, 0;
	@%p128 bra 	$L__BB0_69;
	mul.wide.u32 	%rd344, %r425, 4;
	add.s64 	%rd345, %rd344, %rd1;
	add.s64 	%rd359, %rd345, 4096;
	neg.s32 	%r427, %r49;
	mov.u64 	%rd346, $str$16;
	add.u64 	%rd348, %SP, 0;
$L__BB0_68:
	.pragma "nounroll";
	ld.global.u32 	%r397, [%rd359];
	st.local.u32 	[%rd3], %r397;
	cvta.global.u64 	%rd347, %rd346;
	{ // callseq 66, 0
	.param .b64 param0;
	st.param.b64 	[param0], %rd347;
	.param .b64 param1;
	st.param.b64 	[param1], %rd348;
	.param .b32 retval0;
	call.uni (retval0), 
	vprintf, 
	(
	param0, 
	param1
	);
	ld.param.b32 	%r398, [retval0];
	} // callseq 66
	add.s64 	%rd359, %rd359, 4;
	add.s32 	%r427, %r427, 1;
	setp.ne.s32 	%p129, %r427, 0;
	@%p129 bra 	$L__BB0_68;
$L__BB0_69:
	cvt.rn.f32.s32 	%f16, %r32;
	div.rn.f32 	%f17, %f19, %f16;
	mul.f32 	%f18, %f17, 0f42C80000;
	cvt.f64.f32 	%fd7, %f18;
	st.local.f64 	[%rd3], %fd7;
	mov.u64 	%rd349, $str$17;
	cvta.global.u64 	%rd350, %rd349;
	add.u64 	%rd351, %SP, 0;
	{ // callseq 67, 0
	.param .b64 param0;
	st.param.b64 	[param0], %rd350;
	.param .b64 param1;
	st.param.b64 	[param1], %rd351;
	.param .b32 retval0;
	call.uni (retval0), 
	vprintf, 
	(
	param0, 
	param1
	);
	ld.param.b32 	%r400, [retval0];
	} // callseq 67
	bra.uni 	$L__BB0_71;
$L__BB0_70:
	mov.b32 	%r57, 10000;
	// begin inline asm
	nanosleep.u32 %r57;
	// end inline asm
$L__BB0_71:
	ret;

}
	// .globl	kernel
.visible .entry kernel(
	.param .u64 .ptr .align 1 kernel_param_0,
	.param .u64 .ptr .align 1 kernel_param_1,
	.param .u64 .ptr .align 1 kernel_param_2,
	.param .u32 kernel_param_3,
	.param .f32 kernel_param_4,
	.param .u32 kernel_param_5
)
.maxntid 1024
.minnctapersm 1
.maxclusterrank 1
{
	.reg .pred 	%p<68>;
	.reg .b32 	%r<138>;
	.reg .b32 	%f<374>;
	.reg .b64 	%rd<344>;
	// demoted variable
	.shared .align 4 .b8 _ZZ12block_reduceIXadL_Z11warp_reduceIXadL_Z12reduction_opffEEEffEEEffbfE10shared_val[128];
	ld.param.u64 	%rd51, [kernel_param_0];
	ld.param.u64 	%rd53, [kernel_param_1];
	ld.param.u64 	%rd52, [kernel_param_2];
	ld.param.u32 	%r10, [kernel_param_3];
	cvta.to.global.u64 	%rd1, %rd51;
	cvta.to.global.u64 	%rd2, %rd53;
	// begin inline asm
	mov.u32 %r11, %smid;

	// end inline asm
	mul.wide.s32 	%rd54, %r11, 4;
	add.s64 	%rd55, %rd2, %rd54;
	ld.global.u32 	%r12, [%rd55];
	and.b32  	%r1, %r12, 1;
	shr.u32 	%r2, %r12, 1;
	ld.global.u32 	%r13, [%rd2+1044];
	cvt.u64.u32 	%rd3, %r13;
	setp.ge.s32 	%p3, %r2, %r13;
	@%p3 bra 	$L__BB1_49;
	ld.global.u32 	%r3, [%rd2+1032];
	mov.u32 	%r4, %ntid.x;
	shr.u32 	%r5, %r4, 8;
	mov.u32 	%r6, %tid.x;
	shr.u32 	%r14, %r6, 8;
	and.b32  	%r7, %r6, 255;
	mad.lo.s32 	%r15, %r2, %r5, %r14;
	cvt.s64.s32 	%rd56, %r10;
	mul.wide.s32 	%rd4, %r10, 4;
	shr.u64 	%rd57, %rd56, 11;
	cvt.u32.u64 	%r16, %rd57;
	shr.s32 	%r17, %r16, 31;
	shr.u32 	%r18, %r17, 29;
	add.s32 	%r19, %r16, %r18;
	shr.s32 	%r8, %r19, 3;
	cvt.u64.u32 	%rd332, %r15;
	setp.ge.u32 	%p4, %r15, %r8;
	mov.f32 	%f355, 0f00000000;
	@%p4 bra 	$L__BB1_4;
	cvt.u32.u64 	%r20, %rd3;
	mul.lo.s32 	%r21, %r20, %r5;
	cvt.u64.u32 	%rd6, %r21;
	shl.b32 	%r22, %r7, 4;
	cvt.u64.u32 	%rd58, %r22;
	add.s64 	%rd7, %rd51, %rd58;
	cvt.s64.s32 	%rd8, %r8;
	mov.f32 	%f355, 0f00000000;
$L__BB1_3:
	shl.b64 	%rd59, %rd332, 16;
	cvt.u32.u64 	%r23, %rd59;
	and.b32  	%r24, %r3, %r23;
	cvt.s64.s32 	%rd60, %r24;
	shr.u64 	%rd61, %rd60, 32;
	xor.b64  	%rd62, %rd60, %rd61;
	shr.u64 	%rd63, %rd62, 16;
	xor.b64  	%rd64, %rd62, %rd63;
	shr.u64 	%rd65, %rd64, 8;
	xor.b64  	%rd66, %rd64, %rd65;
	shr.u64 	%rd67, %rd66, 4;
	xor.b64  	%rd68, %rd66, %rd67;
	shr.u64 	%rd69, %rd68, 2;
	xor.b64  	%rd70, %rd68, %rd69;
	shr.u64 	%rd71, %rd70, 1;
	xor.b64  	%rd72, %rd70, %rd71;
	and.b64  	%rd73, %rd72, 1;
	cvt.u32.u64 	%r25, %rd73;
	shr.u64 	%rd74, %rd332, 3;
	and.b64  	%rd75, %rd74, 35184372088828;
	add.s64 	%rd76, %rd2, %rd75;
	ld.global.u32 	%r26, [%rd76+4096];
	xor.b32  	%r27, %r26, %r25;
	setp.eq.s32 	%p5, %r27, %r1;
	or.b64  	%rd77, %rd59, 4096;
	selp.b64 	%rd78, %rd77, %rd59, %p5;
	add.s64 	%rd79, %rd7, %rd78;
	ld.v4.f32 	{%f46, %f47, %f48, %f49}, [%rd79];
	abs.f32 	%f50, %f46;
	max.f32 	%f51, %f355, %f50;
	abs.f32 	%f52, %f47;
	max.f32 	%f53, %f51, %f52;
	abs.f32 	%f54, %f48;
	max.f32 	%f55, %f53, %f54;
	abs.f32 	%f56, %f49;
	max.f32 	%f57, %f55, %f56;
	or.b64  	%rd80, %rd59, 8192;
	cvt.u32.u64 	%r28, %rd80;
	and.b32  	%r29, %r3, %r28;
	cvt.s64.s32 	%rd81, %r29;
	shr.u64 	%rd82, %rd81, 32;
	xor.b64  	%rd83, %rd81, %rd82;
	shr.u64 	%rd84, %rd83, 16;
	xor.b64  	%rd85, %rd83, %rd84;
	shr.u64 	%rd86, %rd85, 8;
	xor.b64  	%rd87, %rd85, %rd86;
	shr.u64 	%rd88, %rd87, 4;
	xor.b64  	%rd89, %rd87, %rd88;
	shr.u64 	%rd90, %rd89, 2;
	xor.b64  	%rd91, %rd89, %rd90;
	shr.u64 	%rd92, %rd91, 1;
	xor.b64  	%rd93, %rd91, %rd92;
	and.b64  	%rd94, %rd93, 1;
	cvt.u32.u64 	%r30, %rd94;
	xor.b32  	%r31, %r26, %r30;
	setp.eq.s32 	%p6, %r31, %r1;
	or.b64  	%rd95, %rd59, 12288;
	selp.b64 	%rd96, %rd95, %rd80, %p6;
	add.s64 	%rd97, %rd7, %rd96;
	ld.v4.f32 	{%f58, %f59, %f60, %f61}, [%rd97];
	abs.f32 	%f62, %f58;
	max.f32 	%f63, %f57, %f62;
	abs.f32 	%f64, %f59;
	max.f32 	%f65, %f63, %f64;
	abs.f32 	%f66, %f60;
	max.f32 	%f67, %f65, %f66;
	abs.f32 	%f68, %f61;
	max.f32 	%f69, %f67, %f68;
	or.b64  	%rd98, %rd59, 16384;
	cvt.u32.u64 	%r32, %rd98;
	and.b32  	%r33, %r3, %r32;
	cvt.s64.s32 	%rd99, %r33;
	shr.u64 	%rd100, %rd99, 32;
	xor.b64  	%rd101, %rd99, %rd100;
	shr.u64 	%rd102, %rd101, 16;
	xor.b64  	%rd103, %rd101, %rd102;
	shr.u64 	%rd104, %rd103, 8;
	xor.b64  	%rd105, %rd103, %rd104;
	shr.u64 	%rd106, %rd105, 4;
	xor.b64  	%rd107, %rd105, %rd106;
	shr.u64 	%rd108, %rd107, 2;
	xor.b64  	%rd109, %rd107, %rd108;
	shr.u64 	%rd110, %rd109, 1;
	xor.b64  	%rd111, %rd109, %rd110;
	and.b64  	%rd112, %rd111, 1;
	cvt.u32.u64 	%r34, %rd112;
	xor.b32  	%r35, %r26, %r34;
	setp.eq.s32 	%p7, %r35, %r1;
	or.b64  	%rd113, %rd59, 20480;
	selp.b64 	%rd114, %rd113, %rd98, %p7;
	add.s64 	%rd115, %rd7, %rd114;
	ld.v4.f32 	{%f70, %f71, %f72, %f73}, [%rd115];
	abs.f32 	%f74, %f70;
	max.f32 	%f75, %f69, %f74;
	abs.f32 	%f76, %f71;
	max.f32 	%f77, %f75, %f76;
	abs.f32 	%f78, %f72;
	max.f32 	%f79, %f77, %f78;
	abs.f32 	%f80, %f73;
	max.f32 	%f81, %f79, %f80;
	or.b64  	%rd116, %rd59, 24576;
	cvt.u32.u64 	%r36, %rd116;
	and.b32  	%r37, %r3, %r36;
	cvt.s64.s32 	%rd117, %r37;
	shr.u64 	%rd118, %rd117, 32;
	xor.b64  	%rd119, %rd117, %rd118;
	shr.u64 	%rd120, %rd119, 16;
	xor.b64  	%rd121, %rd119, %rd120;
	shr.u64 	%rd122, %rd121, 8;
	xor.b64  	%rd123, %rd121, %rd122;
	shr.u64 	%rd124, %rd123, 4;
	xor.b64  	%rd125, %rd123, %rd124;
	shr.u64 	%rd126, %rd125, 2;
	xor.b64  	%rd127, %rd125, %rd126;
	shr.u64 	%rd128, %rd127, 1;
	xor.b64  	%rd129, %rd127, %rd128;
	and.b64  	%rd130, %rd129, 1;
	cvt.u32.u64 	%r38, %rd130;
	xor.b32  	%r39, %r26, %r38;
	setp.eq.s32 	%p8, %r39, %r1;
	or.b64  	%rd131, %rd59, 28672;
	selp.b64 	%rd132, %rd131, %rd116, %p8;
	add.s64 	%rd133, %rd7, %rd132;
	ld.v4.f32 	{%f82, %f83, %f84, %f85}, [%rd133];
	abs.f32 	%f86, %f82;
	max.f32 	%f87, %f81, %f86;
	abs.f32 	%f88, %f83;
	max.f32 	%f89, %f87, %f88;
	abs.f32 	%f90, %f84;
	max.f32 	%f91, %f89, %f90;
	abs.f32 	%f92, %f85;
	max.f32 	%f93, %f91, %f92;
	or.b64  	%rd134, %rd59, 32768;
	cvt.u32.u64 	%r40, %rd134;
	and.b32  	%r41, %r3, %r40;
	cvt.s64.s32 	%rd135, %r41;
	shr.u64 	%rd136, %rd135, 32;
	xor.b64  	%rd137, %rd135, %rd136;
	shr.u64 	%rd138, %rd137, 16;
	xor.b64  	%rd139, %rd137, %rd138;
	shr.u64 	%rd140, %rd139, 8;
	xor.b64  	%rd141, %rd139, %rd140;
	shr.u64 	%rd142, %rd141, 4;
	xor.b64  	%rd143, %rd141, %rd142;
	shr.u64 	%rd144, %rd143, 2;
	xor.b64  	%rd145, %rd143, %rd144;
	shr.u64 	%rd146, %rd145, 1;
	xor.b64  	%rd147, %rd145, %rd146;
	and.b64  	%rd148, %rd147, 1;
	cvt.u32.u64 	%r42, %rd148;
	xor.b32  	%r43, %r26, %r42;
	setp.eq.s32 	%p9, %r43, %r1;
	or.b64  	%rd149, %rd59, 36864;
	selp.b64 	%rd150, %rd149, %rd134, %p9;
	add.s64 	%rd151, %rd7, %rd150;
	ld.v4.f32 	{%f94, %f95, %f96, %f97}, [%rd151];
	abs.f32 	%f98, %f94;
	max.f32 	%f99, %f93, %f98;
	abs.f32 	%f100, %f95;
	max.f32 	%f101, %f99, %f100;
	abs.f32 	%f102, %f96;
	max.f32 	%f103, %f101, %f102;
	abs.f32 	%f104, %f97;
	max.f32 	%f105, %f103, %f104;
	or.b64  	%rd152, %rd59, 40960;
	cvt.u32.u64 	%r44, %rd152;
	and.b32  	%r45, %r3, %r44;
	cvt.s64.s32 	%rd153, %r45;
	shr.u64 	%rd154, %rd153, 32;
	xor.b64  	%rd155, %rd153, %rd154;
	shr.u64 	%rd156, %rd155, 16;
	xor.b64  	%rd157, %rd155, %rd156;
	shr.u64 	%rd158, %rd157, 8;
	xor.b64  	%rd159, %rd157, %rd158;
	shr.u64 	%rd160, %rd159, 4;
	xor.b64  	%rd161, %rd159, %rd160;
	shr.u64 	%rd162, %rd161, 2;
	xor.b64  	%rd163, %rd161, %rd162;
	shr.u64 	%rd164, %rd163, 1;
	xor.b64  	%rd165, %rd163, %rd164;
	and.b64  	%rd166, %rd165, 1;
	cvt.u32.u64 	%r46, %rd166;
	xor.b32  	%r47, %r26, %r46;
	setp.eq.s32 	%p10, %r47, %r1;
	or.b64  	%rd167, %rd59, 45056;
	selp.b64 	%rd168, %rd167, %rd152, %p10;
	add.s64 	%rd169, %rd7, %rd168;
	ld.v4.f32 	{%f106, %f107, %f108, %f109}, [%rd169];
	abs.f32 	%f110, %f106;
	max.f32 	%f111, %f105, %f110;
	abs.f32 	%f112, %f107;
	max.f32 	%f113, %f111, %f112;
	abs.f32 	%f114, %f108;
	max.f32 	%f115, %f113, %f114;
	abs.f32 	%f116, %f109;
	max.f32 	%f117, %f115, %f116;
	or.b64  	%rd170, %rd59, 49152;
	cvt.u32.u64 	%r48, %rd170;
	and.b32  	%r49, %r3, %r48;
	cvt.s64.s32 	%rd171, %r49;
	shr.u64 	%rd172, %rd171, 32;
	xor.b64  	%rd173, %rd171, %rd172;
	shr.u64 	%rd174, %rd173, 16;
	xor.b64  	%rd175, %rd173, %rd174;
	shr.u64 	%rd176, %rd175, 8;
	xor.b64  	%rd177, %rd175, %rd176;
	shr.u64 	%rd178, %rd177, 4;
	xor.b64  	%rd179, %rd177, %rd178;
	shr.u64 	%rd180, %rd179, 2;
	xor.b64  	%rd181, %rd179, %rd180;
	shr.u64 	%rd182, %rd181, 1;
	xor.b64  	%rd183, %rd181, %rd182;
	and.b64  	%rd184, %rd183, 1;
	cvt.u32.u64 	%r50, %rd184;
	xor.b32  	%r51, %r26, %r50;
	setp.eq.s32 	%p11, %r51, %r1;
	or.b64  	%rd185, %rd59, 53248;
	selp.b64 	%rd186, %rd185, %rd170, %p11;
	add.s64 	%rd187, %rd7, %rd186;
	ld.v4.f32 	{%f118, %f119, %f120, %f121}, [%rd187];
	abs.f32 	%f122, %f118;
	max.f32 	%f123, %f117, %f122;
	abs.f32 	%f124, %f119;
	max.f32 	%f125, %f123, %f124;
	abs.f32 	%f126, %f120;
	max.f32 	%f127, %f125, %f126;
	abs.f32 	%f128, %f121;
	max.f32 	%f129, %f127, %f128;
	or.b64  	%rd188, %rd59, 57344;
	cvt.u32.u64 	%r52, %rd188;
	and.b32  	%r53, %r3, %r52;
	cvt.s64.s32 	%rd189, %r53;
	shr.u64 	%rd190, %rd189, 32;
	xor.b64  	%rd191, %rd189, %rd190;
	shr.u64 	%rd192, %rd191, 16;
	xor.b64  	%rd193, %rd191, %rd192;
	shr.u64 	%rd194, %rd193, 8;
	xor.b64  	%rd195, %rd193, %rd194;
	shr.u64 	%rd196, %rd195, 4;
	xor.b64  	%rd197, %rd195, %rd196;
	shr.u64 	%rd198, %rd197, 2;
	xor.b64  	%rd199, %rd197, %rd198;
	shr.u64 	%rd200, %rd199, 1;
	xor.b64  	%rd201, %rd199, %rd200;
	and.b64  	%rd202, %rd201, 1;
	cvt.u32.u64 	%r54, %rd202;
	xor.b32  	%r55, %r26, %r54;
	setp.eq.s32 	%p12, %r55, %r1;
	or.b64  	%rd203, %rd59, 61440;
	selp.b64 	%rd204, %rd203, %rd188, %p12;
	add.s64 	%rd205, %rd7, %rd204;
	ld.v4.f32 	{%f130, %f131, %f132, %f133}, [%rd205];
	abs.f32 	%f134, %f130;
	max.f32 	%f135, %f129, %f134;
	abs.f32 	%f136, %f131;
	max.f32 	%f137, %f135, %f136;
	abs.f32 	%f138, %f132;
	max.f32 	%f139, %f137, %f138;
	abs.f32 	%f140, %f133;
	max.f32 	%f355, %f139, %f140;
	add.s64 	%rd332, %rd332, %rd6;
	setp.lt.u64 	%p13, %rd332, %rd8;
	@%p13 bra 	$L__BB1_3;
$L__BB1_4:
	shl.b64 	%rd335, %rd332, 16;
	setp.ge.u64 	%p14, %rd335, %rd4;
	@%p14 bra 	$L__BB1_20;
	shl.b32 	%r56, %r7, 4;
	cvt.u64.u32 	%rd13, %r56;
	not.b64 	%rd206, %rd335;
	add.s64 	%rd14, %rd4, %rd206;
	and.b64  	%rd207, %rd14, 24576;
	setp.eq.s64 	%p15, %rd207, 24576;
	@%p15 bra 	$L__BB1_10;
	shr.u64 	%rd208, %rd14, 13;
	add.s64 	%rd209, %rd208, 1;
	and.b64  	%rd210, %rd209, 3;
	neg.s64 	%rd333, %rd210;
$L__BB1_7:
	.pragma "nounroll";
	cvt.u32.u64 	%r57, %rd335;
	shr.u64 	%rd211, %rd335, 19;
	and.b64  	%rd212, %rd211, 35184372088828;
	add.s64 	%rd213, %rd2, %rd212;
	ld.global.u32 	%r58, [%rd213+4096];
	and.b32  	%r59, %r3, %r57;
	cvt.s64.s32 	%rd214, %r59;
	shr.u64 	%rd215, %rd214, 32;
	xor.b64  	%rd216, %rd214, %rd215;
	shr.u64 	%rd217, %rd216, 16;
	xor.b64  	%rd218, %rd216, %rd217;
	shr.u64 	%rd219, %rd218, 8;
	xor.b64  	%rd220, %rd218, %rd219;
	shr.u64 	%rd221, %rd220, 4;
	xor.b64  	%rd222, %rd220, %rd221;
	shr.u64 	%rd223, %rd222, 2;
	xor.b64  	%rd224, %rd222, %rd223;
	shr.u64 	%rd225, %rd224, 1;
	xor.b64  	%rd226, %rd224, %rd225;
	and.b64  	%rd227, %rd226, 1;
	cvt.u32.u64 	%r60, %rd227;
	xor.b32  	%r61, %r58, %r60;
	add.s64 	%rd228, %rd13, %rd335;
	setp.eq.s32 	%p16, %r61, %r1;
	add.s64 	%rd229, %rd228, 4096;
	selp.b64 	%rd18, %rd229, %rd228, %p16;
	add.s64 	%rd230, %rd18, 16;
	setp.gt.u64 	%p17, %rd230, %rd4;
	@%p17 bra 	$L__BB1_9;
	add.s64 	%rd231, %rd18, %rd51;
	ld.v4.f32 	{%f142, %f143, %f144, %f145}, [%rd231];
	abs.f32 	%f146, %f142;
	max.f32 	%f147, %f355, %f146;
	abs.f32 	%f148, %f143;
	max.f32 	%f149, %f147, %f148;
	abs.f32 	%f150, %f144;
	max.f32 	%f151, %f149, %f150;
	abs.f32 	%f152, %f145;
	max.f32 	%f355, %f151, %f152;
$L__BB1_9:
	add.s64 	%rd335, %rd335, 8192;
	add.s64 	%rd333, %rd333, 1;
	setp.ne.s64 	%p18, %rd333, 0;
	@%p18 bra 	$L__BB1_7;
$L__BB1_10:
	setp.lt.u64 	%p19, %rd14, 24576;
	@%p19 bra 	$L__BB1_20;
$L__BB1_11:
	shr.u64 	%rd232, %rd335, 19;
	and.b64  	%rd233, %rd232, 35184372088828;
	add.s64 	%rd234, %rd2, %rd233;
	ld.global.u32 	%r62, [%rd234+4096];
	cvt.u32.u64 	%r63, %rd335;
	and.b32  	%r64, %r3, %r63;
	cvt.s64.s32 	%rd235, %r64;
	shr.u64 	%rd236, %rd235, 32;
	xor.b64  	%rd237, %rd235, %rd236;
	shr.u64 	%rd238, %rd237, 16;
	xor.b64  	%rd239, %rd237, %rd238;
	shr.u64 	%rd240, %rd239, 8;
	xor.b64  	%rd241, %rd239, %rd240;
	shr.u64 	%rd242, %rd241, 4;
	xor.b64  	%rd243, %rd241, %rd242;
	shr.u64 	%rd244, %rd243, 2;
	xor.b64  	%rd245, %rd243, %rd244;
	shr.u64 	%rd246, %rd245, 1;
	xor.b64  	%rd247, %rd245, %rd246;
	and.b64  	%rd248, %rd247, 1;
	cvt.u32.u64 	%r65, %rd248;
	xor.b32  	%r66, %r62, %r65;
	add.s64 	%rd23, %rd335, %rd13;
	setp.eq.s32 	%p20, %r66, %r1;
	add.s64 	%rd249, %rd23, 4096;
	selp.b64 	%rd24, %rd249, %rd23, %p20;
	add.s64 	%rd250, %rd24, 16;
	setp.gt.u64 	%p21, %rd250, %rd4;
	@%p21 bra 	$L__BB1_13;
	add.s64 	%rd251, %rd24, %rd51;
	ld.v4.f32 	{%f153, %f154, %f155, %f156}, [%rd251];
	abs.f32 	%f157, %f153;
	max.f32 	%f158, %f355, %f157;
	abs.f32 	%f159, %f154;
	max.f32 	%f160, %f158, %f159;
	abs.f32 	%f161, %f155;
	max.f32 	%f162, %f160, %f161;
	abs.f32 	%f163, %f156;
	max.f32 	%f355, %f162, %f163;
$L__BB1_13:
	add.s64 	%rd252, %rd335, 8192;
	shr.u64 	%rd253, %rd252, 19;
	and.b64  	%rd254, %rd253, 35184372088828;
	add.s64 	%rd255, %rd2, %rd254;
	ld.global.u32 	%r67, [%rd255+4096];
	cvt.u32.u64 	%r68, %rd252;
	and.b32  	%r69, %r3, %r68;
	cvt.s64.s32 	%rd256, %r69;
	shr.u64 	%rd257, %rd256, 32;
	xor.b64  	%rd258, %rd256, %rd257;
	shr.u64 	%rd259, %rd258, 16;
	xor.b64  	%rd260, %rd258, %rd259;
	shr.u64 	%rd261, %rd260, 8;
	xor.b64  	%rd262, %rd260, %rd261;
	shr.u64 	%rd263, %rd262, 4;
	xor.b64  	%rd264, %rd262, %rd263;
	shr.u64 	%rd265, %rd264, 2;
	xor.b64  	%rd266, %rd264, %rd265;
	shr.u64 	%rd267, %rd266, 1;
	xor.b64  	%rd268, %rd266, %rd267;
	and.b64  	%rd269, %rd268, 1;
	cvt.u32.u64 	%r70, %rd269;
	xor.b32  	%r71, %r67, %r70;
	setp.eq.s32 	%p22, %r71, %r1;
	selp.b64 	%rd270, 12288, 8192, %p22;
	add.s64 	%rd25, %rd23, %rd270;
	add.s64 	%rd271, %rd25, 16;
	setp.gt.u64 	%p23, %rd271, %rd4;
	@%p23 bra 	$L__BB1_15;
	add.s64 	%rd272, %rd25, %rd51;
	ld.v4.f32 	{%f164, %f165, %f166, %f167}, [%rd272];
	abs.f32 	%f168, %f164;
	max.f32 	%f169, %f355, %f168;
	abs.f32 	%f170, %f165;
	max.f32 	%f171, %f169, %f170;
	abs.f32 	%f172, %f166;
	max.f32 	%f173, %f171, %f172;
	abs.f32 	%f174, %f167;
	max.f32 	%f355, %f173, %f174;
$L__BB1_15:
	add.s64 	%rd273, %rd335, 16384;
	shr.u64 	%rd274, %rd273, 19;
	and.b64  	%rd275, %rd274, 35184372088828;
	add.s64 	%rd276, %rd2, %rd275;
	ld.global.u32 	%r72, [%rd276+4096];
	cvt.u32.u64 	%r73, %rd273;
	and.b32  	%r74, %r3, %r73;
	cvt.s64.s32 	%rd277, %r74;
	shr.u64 	%rd278, %rd277, 32;
	xor.b64  	%rd279, %rd277, %rd278;
	shr.u64 	%rd280, %rd279, 16;
	xor.b64  	%rd281, %rd279, %rd280;
	shr.u64 	%rd282, %rd281, 8;
	xor.b64  	%rd283, %rd281, %rd282;
	shr.u64 	%rd284, %rd283, 4;
	xor.b64  	%rd285, %rd283, %rd284;
	shr.u64 	%rd286, %rd285, 2;
	xor.b64  	%rd287, %rd285, %rd286;
	shr.u64 	%rd288, %rd287, 1;
	xor.b64  	%rd289, %rd287, %rd288;
	and.b64  	%rd290, %rd289, 1;
	cvt.u32.u64 	%r75, %rd290;
	xor.b32  	%r76, %r72, %r75;
	setp.eq.s32 	%p24, %r76, %r1;
	selp.b64 	%rd291, 20480, 16384, %p24;
	add.s64 	%rd26, %rd23, %rd291;
	add.s64 	%rd292, %rd26, 16;
	setp.gt.u64 	%p25, %rd292, %rd4;
	@%p25 bra 	$L__BB1_17;
	add.s64 	%rd293, %rd26, %rd51;
	ld.v4.f32 	{%f175, %f176, %f177, %f178}, [%rd293];
	abs.f32 	%f179, %f175;
	max.f32 	%f180, %f355, %f179;
	abs.f32 	%f181, %f176;
	max.f32 	%f182, %f180, %f181;
	abs.f32 	%f183, %f177;
	max.f32 	%f184, %f182, %f183;
	abs.f32 	%f185, %f178;
	max.f32 	%f355, %f184, %f185;
$L__BB1_17:
	add.s64 	%rd294, %rd335, 24576;
	shr.u64 	%rd295, %rd294, 19;
	and.b64  	%rd296, %rd295, 35184372088828;
	add.s64 	%rd297, %rd2, %rd296;
	ld.global.u32 	%r77, [%rd297+4096];
	cvt.u32.u64 	%r78, %rd294;
	and.b32  	%r79, %r3, %r78;
	cvt.s64.s32 	%rd298, %r79;
	shr.u64 	%rd299, %rd298, 32;
	xor.b64  	%rd300, %rd298, %rd299;
	shr.u64 	%rd301, %rd300, 16;
	xor.b64  	%rd302, %rd300, %rd301;
	shr.u64 	%rd303, %rd302, 8;
	xor.b64  	%rd304, %rd302, %rd303;
	shr.u64 	%rd305, %rd304, 4;
	xor.b64  	%rd306, %rd304, %rd305;
	shr.u64 	%rd307, %rd306, 2;
	xor.b64  	%rd308, %rd306, %rd307;
	shr.u64 	%rd309, %rd308, 1;
	xor.b64  	%rd310, %rd308, %rd309;
	and.b64  	%rd311, %rd310, 1;
	cvt.u32.u64 	%r80, %rd311;
	xor.b32  	%r81, %r77, %r80;
	setp.eq.s32 	%p26, %r81, %r1;
	selp.b64 	%rd312, 28672, 24576, %p26;
	add.s64 	%rd27, %rd23, %rd312;
	add.s64 	%rd313, %rd27, 16;
	setp.gt.u64 	%p27, %rd313, %rd4;
	@%p27 bra 	$L__BB1_19;
	add.s64 	%rd314, %rd27, %rd51;
	ld.v4.f32 	{%f186, %f187, %f188, %f189}, [%rd314];
	abs.f32 	%f190, %f186;
	max.f32 	%f191, %f355, %f190;
	abs.f32 	%f192, %f187;
	max.f32 	%f193, %f191, %f192;
	abs.f32 	%f194, %f188;
	max.f32 	%f195, %f193, %f194;
	abs.f32 	%f196, %f189;
	max.f32 	%f355, %f195, %f196;
$L__BB1_19:
	add.s64 	%rd335, %rd335, 32768;
	setp.lt.u64 	%p28, %rd335, %rd4;
	@%p28 bra 	$L__BB1_11;
$L__BB1_20:
	mov.u32 	%r82, %ctaid.x;
	or.b32  	%r83, %r82, %r6;
	setp.ne.s32 	%p29, %r83, 0;
	and.b32  	%r84, %r10, 3;
	setp.eq.s32 	%p30, %r84, 0;
	and.b64  	%rd339, %rd4, -16;
	setp.eq.s64 	%p31, %rd339, %rd4;
	or.pred  	%p32, %p30, %p31;
	or.pred  	%p33, %p32, %p29;
	@%p33 bra 	$L__BB1_33;
	add.s64 	%rd315, %rd339, 4;
	max.u64 	%rd316, %rd4, %rd315;
	not.b64 	%rd317, %rd339;
	add.s64 	%rd318, %rd316, %rd317;
	shr.u64 	%rd319, %rd318, 2;
	add.s64 	%rd30, %rd319, 1;
	and.b64  	%rd31, %rd30, 15;
	setp.lt.u64 	%p34, %rd318, 60;
	@%p34 bra 	$L__BB1_24;
	and.b64  	%rd337, %rd30, 9223372036854775792;
$L__BB1_23:
	.pragma "nounroll";
	add.s64 	%rd320, %rd1, %rd339;
	ld.global.f32 	%f198, [%rd320];
	abs.f32 	%f199, %f198;
	max.f32 	%f200, %f355, %f199;
	ld.global.f32 	%f201, [%rd320+4];
	abs.f32 	%f202, %f201;
	max.f32 	%f203, %f200, %f202;
	ld.global.f32 	%f204, [%rd320+8];
	abs.f32 	%f205, %f204;
	max.f32 	%f206, %f203, %f205;
	ld.global.f32 	%f207, [%rd320+12];
	abs.f32 	%f208, %f207;
	max.f32 	%f209, %f206, %f208;
	ld.global.f32 	%f210, [%rd320+16];
	abs.f32 	%f211, %f210;
	max.f32 	%f212, %f209, %f211;
	ld.global.f32 	%f213, [%rd320+20];
	abs.f32 	%f214, %f213;
	max.f32 	%f215, %f212, %f214;
	ld.global.f32 	%f216, [%rd320+24];
	abs.f32 	%f217, %f216;
	max.f32 	%f218, %f215, %f217;
	ld.global.f32 	%f219, [%rd320+28];
	abs.f32 	%f220, %f219;
	max.f32 	%f221, %f218, %f220;
	ld.global.f32 	%f222, [%rd320+32];
	abs.f32 	%f223, %f222;
	max.f32 	%f224, %f221, %f223;
	ld.global.f32 	%f225, [%rd320+36];
	abs.f32 	%f226, %f225;
	max.f32 	%f227, %f224, %f226;
	ld.global.f32 	%f228, [%rd320+40];
	abs.f32 	%f229, %f228;
	max.f32 	%f230, %f227, %f229;
	ld.global.f32 	%f231, [%rd320+44];
	abs.f32 	%f232, %f231;
	max.f32 	%f233, %f230, %f232;
	ld.global.f32 	%f234, [%rd320+48];
	abs.f32 	%f235, %f234;
	max.f32 	%f236, %f233, %f235;
	ld.global.f32 	%f237, [%rd320+52];
	abs.f32 	%f238, %f237;
	max.f32 	%f239, %f236, %f238;
	ld.global.f32 	%f240, [%rd320+56];
	abs.f32 	%f241, %f240;
	max.f32 	%f242, %f239, %f241;
	ld.global.f32 	%f243, [%rd320+60];
	abs.f32 	%f244, %f243;
	max.f32 	%f355, %f242, %f244;
	add.s64 	%rd339, %rd339, 64;
	add.s64 	%rd337, %rd337, -16;
	setp.ne.s64 	%p35, %rd337, 0;
	@%p35 bra 	$L__BB1_23;
$L__BB1_24:
	setp.eq.s64 	%p36, %rd31, 0;
	@%p36 bra 	$L__BB1_33;
	and.b64  	%rd38, %rd30, 7;
	setp.lt.u64 	%p37, %rd31, 8;
	@%p37 bra 	$L__BB1_27;
	add.s64 	%rd321, %rd1, %rd339;
	ld.global.f32 	%f246, [%rd321];
	abs.f32 	%f247, %f246;
	max.f32 	%f248, %f355, %f247;
	ld.global.f32 	%f249, [%rd321+4];
	abs.f32 	%f250, %f249;
	max.f32 	%f251, %f248, %f250;
	ld.global.f32 	%f252, [%rd321+8];
	abs.f32 	%f253, %f252;
	max.f32 	%f254, %f251, %f253;
	ld.global.f32 	%f255, [%rd321+12];
	abs.f32 	%f256, %f255;
	max.f32 	%f257, %f254, %f256;
	ld.global.f32 	%f258, [%rd321+16];
	abs.f32 	%f259, %f258;
	max.f32 	%f260, %f257, %f259;
	ld.global.f32 	%f261, [%rd321+20];
	abs.f32 	%f262, %f261;
	max.f32 	%f263, %f260, %f262;
	ld.global.f32 	%f264, [%rd321+24];
	abs.f32 	%f265, %f264;
	max.f32 	%f266, %f263, %f265;
	ld.global.f32 	%f267, [%rd321+28];
	abs.f32 	%f268, %f267;
	max.f32 	%f355, %f266, %f268;
	add.s64 	%rd339, %rd339, 32;
$L__BB1_27:
	setp.eq.s64 	%p38, %rd38, 0;
	@%p38 bra 	$L__BB1_33;
	and.b64  	%rd342, %rd30, 3;
	setp.lt.u64 	%p39, %rd38, 4;
	@%p39 bra 	$L__BB1_30;
	add.s64 	%rd322, %rd1, %rd339;
	ld.global.f32 	%f270, [%rd322];
	abs.f32 	%f271, %f270;
	max.f32 	%f272, %f355, %f271;
	ld.global.f32 	%f273, [%rd322+4];
	abs.f32 	%f274, %f273;
	max.f32 	%f275, %f272, %f274;
	ld.global.f32 	%f276, [%rd322+8];
	abs.f32 	%f277, %f276;
	max.f32 	%f278, %f275, %f277;
	ld.global.f32 	%f279, [%rd322+12];
	abs.f32 	%f280, %f279;
	max.f32 	%f355, %f278, %f280;
	add.s64 	%rd339, %rd339, 16;
$L__BB1_30:
	setp.eq.s64 	%p40, %rd342, 0;
	@%p40 bra 	$L__BB1_33;
	add.s64 	%rd343, %rd1, %rd339;
$L__BB1_32:
	.pragma "nounroll";
	ld.global.f32 	%f281, [%rd343];
	abs.f32 	%f282, %f281;
	max.f32 	%f355, %f355, %f282;
	add.s64 	%rd343, %rd343, 4;
	add.s64 	%rd342, %rd342, -1;
	setp.ne.s64 	%p41, %rd342, 0;
	@%p41 bra 	$L__BB1_32;
$L__BB1_33:
	and.b32  	%r9, %r6, 31;
	mov.b32 	%r85, %f355;
	shfl.sync.bfly.b32	%r86|%p42, %r85, 16, 31, -1;
	mov.b32 	%f283, %r86;
	abs.f32 	%f284, %f283;
	max.f32 	%f285, %f355, %f284;
	mov.b32 	%r87, %f285;
	shfl.sync.bfly.b32	%r88|%p43, %r87, 8, 31, -1;
	mov.b32 	%f286, %r88;
	abs.f32 	%f287, %f286;
	max.f32 	%f288, %f285, %f287;
	mov.b32 	%r89, %f288;
	shfl.sync.bfly.b32	%r90|%p44, %r89, 4, 31, -1;
	mov.b32 	%f289, %r90;
	abs.f32 	%f290, %f289;
	max.f32 	%f291, %f288, %f290;
	mov.b32 	%r91, %f291;
	shfl.sync.bfly.b32	%r92|%p45, %r91, 2, 31, -1;
	mov.b32 	%f292, %r92;
	abs.f32 	%f293, %f292;
	max.f32 	%f294, %f291, %f293;
	mov.b32 	%r93, %f294;
	shfl.sync.bfly.b32	%r94|%p46, %r93, 1, 31, -1;
	mov.b32 	%f295, %r94;
	abs.f32 	%f296, %f295;
	max.f32 	%f32, %f294, %f296;
	setp.ne.s32 	%p47, %r9, 0;
	@%p47 bra 	$L__BB1_35;
	shr.u32 	%r95, %r6, 3;
	mov.u32 	%r96, _ZZ12block_reduceIXadL_Z11warp_reduceIXadL_Z12reduction_opffEEEffEEEffbfE10shared_val;
	add.s32 	%r97, %r96, %r95;
	st.shared.f32 	[%r97], %f32;
$L__BB1_35:
	bar.sync 	0;
	shr.u32 	%r98, %r4, 5;
	setp.ge.u32 	%p48, %r9, %r98;
	mov.f32 	%f369, 0f00000000;
	@%p48 bra 	$L__BB1_37;
	shl.b32 	%r99, %r9, 2;
	mov.u32 	%r100, _ZZ12block_reduceIXadL_Z11warp_reduceIXadL_Z12reduction_opffEEEffEEEffbfE10shared_val;
	add.s32 	%r101, %r100, %r99;
	ld.shared.f32 	%f369, [%r101];
$L__BB1_37:
	mov.b32 	%r102, %f369;
	shfl.sync.bfly.b32	%r103|%p50, %r102, 16, 31, -1;
	mov.b32 	%f298, %r103;
	abs.f32 	%f299, %f298;
	max.f32 	%f300, %f369, %f299;
	mov.b32 	%r104, %f300;
	shfl.sync.bfly.b32	%r105|%p51, %r104, 8, 31, -1;
	mov.b32 	%f301, %r105;
	abs.f32 	%f302, %f301;
	max.f32 	%f303, %f300, %f302;
	mov.b32 	%r106, %f303;
	shfl.sync.bfly.b32	%r107|%p52, %r106, 4, 31, -1;
	mov.b32 	%f304, %r107;
	abs.f32 	%f305, %f304;
	max.f32 	%f306, %f303, %f305;
	mov.b32 	%r108, %f306;
	shfl.sync.bfly.b32	%r109|%p53, %r108, 2, 31, -1;
	mov.b32 	%f307, %r109;
	abs.f32 	%f308, %f307;
	max.f32 	%f309, %f306, %f308;
	mov.b32 	%r110, %f309;
	shfl.sync.bfly.b32	%r111|%p54, %r110, 1, 31, -1;
	mov.b32 	%f310, %r111;
	abs.f32 	%f311, %f310;
	max.f32 	%f35, %f309, %f311;
	setp.ne.s32 	%p55, %r6, 0;
	mov.pred 	%p67, 0;
	@%p55 bra 	$L__BB1_39;
	cvt.u32.u64 	%r112, %rd3;
	shl.b32 	%r113, %r112, 1;
	add.s32 	%r114, %r113, -1;
	atom.global.inc.u32 	%r115, [%rd2+1024], %r114;
	mad.lo.s32 	%r116, %r1, %r112, %r2;
	mul.wide.u32 	%rd323, %r116, 4;
	add.s64 	%rd324, %rd2, %rd323;
	st.global.f32 	[%rd324+2048], %f35;
	setp.eq.s32 	%p67, %r115, %r114;
$L__BB1_39:
	mov.b32 	%r117, -1;
	vote.sync.any.pred 	%p56, %p67, %r117;
	not.pred 	%p57, %p56;
	@%p57 bra 	$L__BB1_49;
	cvt.u32.u64 	%r119, %rd3;
	mul.wide.u32 	%rd325, %r6, 4;
	add.s64 	%rd49, %rd2, %rd325;
	setp.ge.u32 	%p58, %r6, %r119;
	mov.f32 	%f371, 0f00000000;
	@%p58 bra 	$L__BB1_42;
	add.s32 	%r121, %r6, %r119;
	mul.wide.u32 	%rd326, %r121, 4;
	add.s64 	%rd327, %rd2, %rd326;
	ld.global.f32 	%f313, [%rd327+2048];
	ld.global.f32 	%f314, [%rd49+2048];
	abs.f32 	%f315, %f314;
	max.f32 	%f316, %f315, 0f00000000;
	abs.f32 	%f317, %f313;
	max.f32 	%f371, %f316, %f317;
$L__BB1_42:
	add.s32 	%r123, %r6, 32;
	shl.b64 	%rd328, %rd3, 2;
	add.s64 	%rd329, %rd328, %rd49;
	add.s64 	%rd50, %rd329, 2048;
	setp.ge.u32 	%p59, %r123, %r119;
	@%p59 bra 	$L__BB1_44;
	ld.global.f32 	%f318, [%rd50+128];
	ld.global.f32 	%f319, [%rd49+2176];
	abs.f32 	%f320, %f319;
	max.f32 	%f321, %f371, %f320;
	abs.f32 	%f322, %f318;
	max.f32 	%f371, %f321, %f322;
$L__BB1_44:
	add.s32 	%r125, %r6, 64;
	setp.ge.u32 	%p60, %r125, %r119;
	@%p60 bra 	$L__BB1_46;
	ld.global.f32 	%f323, [%rd50+256];
	ld.global.f32 	%f324, [%rd49+2304];
	abs.f32 	%f325, %f324;
	max.f32 	%f326, %f371, %f325;
	abs.f32 	%f327, %f323;
	max.f32 	%f371, %f326, %f327;
$L__BB1_46:
	add.s32 	%r127, %r6, 96;
	setp.ge.u32 	%p61, %r127, %r119;
	@%p61 bra 	$L__BB1_48;
	ld.global.f32 	%f328, [%rd50+384];
	ld.global.f32 	%f329, [%rd49+2432];
	abs.f32 	%f330, %f329;
	max.f32 	%f331, %f371, %f330;
	abs.f32 	%f332, %f328;
	max.f32 	%f371, %f331, %f332;
$L__BB1_48:
	mov.b32 	%r128, %f371;
	shfl.sync.bfly.b32	%r129|%p62, %r128, 16, 31, -1;
	mov.b32 	%f333, %r129;
	abs.f32 	%f334, %f333;
	max.f32 	%f335, %f371, %f334;
	mov.b32 	%r130, %f335;
	shfl.sync.bfly.b32	%r131|%p63, %r130, 8, 31, -1;
	mov.b32 	%f336, %r131;
	abs.f32 	%f337, %f336;
	max.f32 	%f338, %f335, %f337;
	mov.b32 	%r132, %f338;
	shfl.sync.bfly.b32	%r133|%p64, %r132, 4, 31, -1;
	mov.b32 	%f339, %r133;
	abs.f32 	%f340, %f339;
	max.f32 	%f341, %f338, %f340;
	mov.b32 	%r134, %f341;
	shfl.sync.bfly.b32	%r135|%p65, %r134, 2, 31, -1;
	mov.b32 	%f342, %r135;
	abs.f32 	%f343, %f342;
	max.f32 	%f344, %f341, %f343;
	mov.b32 	%r136, %f344;
	shfl.sync.bfly.b32	%r137|%p66, %r136, 1, 31, -1;
	mov.b32 	%f345, %r137;
	abs.f32 	%f346, %f345;
	max.f32 	%f347, %f344, %f346;
	cvta.to.global.u64 	%rd330, %rd52;
	st.global.f32 	[%rd330], %f347;
$L__BB1_49:
	ret;

}


// ===== COMPILED SASS (sm_100) =====

	.target	sm_100

	.elftype	@"ET_EXEC"


//--------------------- .note.nv.tkinfo           --------------------------
	.section	.note.nv.tkinfo,"",@"SHT_NOTE"
	.sectionflags	@"SHF_NOTE_NV_TKINFO"
	.tkinfo
        /*0018*/ 	.word	0x00000002
        /*0030*/ 	.string	""
        /*0030*/ 	.string	"ptxas"
        /*0030*/ 	.string	"Cuda compilation tools, release 13.0, V13.0.88"
        /*0030*/ 	.string	"Build cuda_13.0.r13.0/compiler.36424714_0"
        /*0030*/ 	.string	"-arch sm_100 -m 64 "



//--------------------- .note.nv.cuinfo           --------------------------
	.section	.note.nv.cuinfo,"",@"SHT_NOTE"
	.sectionflags	@"SHF_NOTE_NV_CUINFO"
        /*0018*/ 	.short	0x0002
        /*001a*/ 	.short	0x0064
        /*001c*/ 	.short	0x0082
	.zero		2


//--------------------- .nv.info                  --------------------------
	.section	.nv.info,"",@"SHT_CUDA_INFO"
	.align	4


	//----- nvinfo : EIATTR_REGCOUNT
	.align		4
        /*0000*/ 	.byte	0x04, 0x2f
        /*0002*/ 	.short	(.L_20 - .L_19)
	.align		4
.L_19:
        /*0004*/ 	.word	index@(init)
        /*0008*/ 	.word	0x00000024


	//----- nvinfo : EIATTR_FRAME_SIZE
	.align		4
.L_20:
        /*000c*/ 	.byte	0x04, 0x11
        /*000e*/ 	.short	(.L_22 - .L_21)
	.align		4
.L_21:
        /*0010*/ 	.word	index@($__internal_0_$__cuda_sm3x_div_rn_noftz_f32_slowpath)
        /*0014*/ 	.word	0x00000018


	//----- nvinfo : EIATTR_FRAME_SIZE
	.align		4
.L_22:
        /*0018*/ 	.byte	0x04, 0x11
        /*001a*/ 	.short	(.L_24 - .L_23)
	.align		4
.L_23:
        /*001c*/ 	.word	index@(init)
        /*0020*/ 	.word	0x00000018


	//----- nvinfo : EIATTR_REGCOUNT
	.align		4
.L_24:
        /*0024*/ 	.byte	0x04, 0x2f
        /*0026*/ 	.short	(.L_26 - .L_25)
	.align		4
.L_25:
        /*0028*/ 	.word	index@(kernel)
        /*002c*/ 	.word	0x00000033


	//----- nvinfo : EIATTR_FRAME_SIZE
	.align		4
.L_26:
        /*0030*/ 	.byte	0x04, 0x11
        /*0032*/ 	.short	(.L_28 - .L_27)
	.align		4
.L_27:
        /*0034*/ 	.word	index@(kernel)
        /*0038*/ 	.word	0x00000000


	//----- nvinfo : EIATTR_MIN_STACK_SIZE
	.align		4
.L_28:
        /*003c*/ 	.byte	0x04, 0x12
        /*003e*/ 	.short	(.L_30 - .L_29)
	.align		4
.L_29:
        /*0040*/ 	.word	index@(kernel)
        /*0044*/ 	.word	0x00000000


	//----- nvinfo : EIATTR_MIN_STACK_SIZE
	.align		4
.L_30:
        /*0048*/ 	.byte	0x04, 0x12
        /*004a*/ 	.short	(.L_32 - .L_31)
	.align		4
.L_31:
        /*004c*/ 	.word	index@(init)
        /*0050*/ 	.word	0x00000018
.L_32:


//--------------------- .nv.compat                --------------------------
	.section	.nv.compat,"",@"SHT_CUDA_COMPAT_INFO"
	.align	4
        /*0000*/ 	.byte	0x02, 0x09, 0x00, 0x00, 0x02, 0x02, 0x01, 0x00, 0x02, 0x05, 0x05, 0x00, 0x03, 0x07, 0x01, 0x01
        /*0010*/ 	.byte	0x02, 0x03, 0x00, 0x00, 0x02, 0x06, 0x01, 0x00, 0x04, 0x0b, 0x08, 0x00, 0x01, 0x00, 0x00, 0x00
        /*0020*/ 	.byte	0x00, 0x00, 0x00, 0x00


//--------------------- .nv.info.kernel           --------------------------
	.section	.nv.info.kernel,"",@"SHT_CUDA_INFO"
	.sectionflags	@""
	.align	4


	//----- nvinfo : EIATTR_CUDA_API_VERSION
	.align		4
        /*0000*/ 	.byte	0x04, 0x37
        /*0002*/ 	.short	(.L_34 - .L_33)
.L_33:
        /*0004*/ 	.word	0x00000082


	//----- nvinfo : EIATTR_KPARAM_INFO
	.align		4
.L_34:
        /*0008*/ 	.byte	0x04, 0x17
        /*000a*/ 	.short	(.L_36 - .L_35)
.L_35:
        /*000c*/ 	.word	0x00000000
        /*0010*/ 	.short	0x0005
        /*0012*/ 	.short	0x0020
        /*0014*/ 	.byte	0x00, 0xf0, 0x11, 0x00


	//----- nvinfo : EIATTR_KPARAM_INFO
	.align		4
.L_36:
        /*0018*/ 	.byte	0x04, 0x17
        /*001a*/ 	.short	(.L_38 - .L_37)
.L_37:
        /*001c*/ 	.word	0x00000000
        /*0020*/ 	.short	0x0004
        /*0022*/ 	.short	0x001c
        /*0024*/ 	.byte	0x00, 0xf0, 0x11, 0x00


	//----- nvinfo : EIATTR_KPARAM_INFO
	.align		4
.L_38:
        /*0028*/ 	.byte	0x04, 0x17
        /*002a*/ 	.short	(.L_40 - .L_39)
.L_39:
        /*002c*/ 	.word	0x00000000
        /*0030*/ 	.short	0x0003
        /*0032*/ 	.short	0x0018
        /*0034*/ 	.byte	0x00, 0xf0, 0x11, 0x00


	//----- nvinfo : EIATTR_KPARAM_INFO
	.align		4
.L_40:
        /*0038*/ 	.byte	0x04, 0x17
        /*003a*/ 	.short	(.L_42 - .L_41)
.L_41:
        /*003c*/ 	.word	0x00000000
        /*0040*/ 	.short	0x0002
        /*0042*/ 	.short	0x0010
        /*0044*/ 	.byte	0x00, 0xf5, 0x21, 0x00


	//----- nvinfo : EIATTR_KPARAM_INFO
	.align		4
.L_42:
        /*0048*/ 	.byte	0x04, 0x17
        /*004a*/ 	.short	(.L_44 - .L_43)
.L_43:
        /*004c*/ 	.word	0x00000000
        /*0050*/ 	.short	0x0001
        /*0052*/ 	.short	0x0008
        /*0054*/ 	.byte	0x00, 0xf5, 0x21, 0x00


	//----- nvinfo : EIATTR_KPARAM_INFO
	.align		4
.L_44:
        /*0058*/ 	.byte	0x04, 0x17
        /*005a*/ 	.short	(.L_46 - .L_45)
.L_45:
        /*005c*/ 	.word	0x00000000
        /*0060*/ 	.short	0x0000
        /*0062*/ 	.short	0x0000
        /*0064*/ 	.byte	0x00, 0xf5, 0x21, 0x00


	//----- nvinfo : EIATTR_MAX_CLUSTER_RANK
	.align		4
.L_46:
        /*0068*/ 	.byte	0x04, 0x3f
        /*006a*/ 	.short	(.L_48 - .L_47)
.L_47:
        /*006c*/ 	.word	0x00000001


	//----- nvinfo : EIATTR_SPARSE_MMA_MASK
	.align		4
.L_48:
        /*0070*/ 	.byte	0x03, 0x50
        /*0072*/ 	.short	0x0000


	//----- nvinfo : EIATTR_MAXREG_COUNT
	.align		4
        /*0074*/ 	.byte	0x03, 0x1b
        /*0076*/ 	.short	0x0040


	//----- nvinfo : EIATTR_NUM_BARRIERS
	.align		4
        /*0078*/ 	.byte	0x02, 0x4c
        /*007a*/ 	.byte	0x01
	.zero		1


	//----- nvinfo : EIATTR_MERCURY_ISA_VERSION
	.align		4
        /*007c*/ 	.byte	0x03, 0x5f
        /*007e*/ 	.short	0x0101


	//----- nvinfo : EIATTR_COOP_GROUP_MASK_REGIDS
	.align		4
        /*0080*/ 	.byte	0x04, 0x29
        /*0082*/ 	.short	(.L_50 - .L_49)


	//   ....[0]....
.L_49:
        /*0084*/ 	.word	0xffffffff


	//   ....[1]....
        /*0088*/ 	.word	0xffffffff


	//   ....[2]....
        /*008c*/ 	.word	0xffffffff


	//   ....[3]....
        /*0090*/ 	.word	0xffffffff


	//   ....[4]....
        /*0094*/ 	.word	0xffffffff


	//   ....[5]....
        /*0098*/ 	.word	0xffffffff


	//   ....[6]....
        /*009c*/ 	.word	0xffffffff


	//   ....[7]....
        /*00a0*/ 	.word	0xffffffff


	//   ....[8]....
        /*00a4*/ 	.word	0xffffffff


	//   ....[9]....
        /*00a8*/ 	.word	0xffffffff


	//   ....[10]....
        /*00ac*/ 	.word	0xffffffff


	//   ....[11]....
        /*00b0*/ 	.word	0xffffffff


	//   ....[12]....
        /*00b4*/ 	.word	0xffffffff


	//   ....[13]....
        /*00b8*/ 	.word	0xffffffff


	//   ....[14]....
        /*00bc*/ 	.word	0xffffffff


	//   ....[15]....
        /*00c0*/ 	.word	0xffffffff


	//----- nvinfo : EIATTR_COOP_GROUP_INSTR_OFFSETS
	.align		4
.L_50:
        /*00c4*/ 	.byte	0x04, 0x28
        /*00c6*/ 	.short	(.L_52 - .L_51)


	//   ....[0]....
.L_51:
        /*00c8*/ 	.word	0x00002b00


	//   ....[1]....
        /*00cc*/ 	.word	0x00002b40


	//   ....[2]....
        /*00d0*/ 	.word	0x00002b70


	//   ....[3]....
        /*00d4*/ 	.word	0x00002be0


	//   ....[4]....
        /*00d8*/ 	.word	0x00002c50


	//   ....[5]....
        /*00dc*/ 	.word	0x00002cc0


	//   ....[6]....
        /*00e0*/ 	.word	0x00002ce0


	//   ....[7]....
        /*00e4*/ 	.word	0x00002d00


	//   ....[8]....
        /*00e8*/ 	.word	0x00002d20


	//   ....[9]....
        /*00ec*/ 	.word	0x00002d40


	//   ....[10]....
        /*00f0*/ 	.word	0x00002e10


	//   ....[11]....
        /*00f4*/ 	.word	0x00002fd0


	//   ....[12]....
        /*00f8*/ 	.word	0x00002ff0


	//   ....[13]....
        /*00fc*/ 	.word	0x00003010


	//   ....[14]....
        /*0100*/ 	.word	0x00003030


	//   ....[15]....
        /*0104*/ 	.word	0x00003050


	//----- nvinfo : EIATTR_VRC_CTA_INIT_COUNT
	.align		4
.L_52:
        /*0108*/ 	.byte	0x02, 0x4a
	.zero		1
	.zero		1


	//----- nvinfo : EIATTR_EXIT_INSTR_OFFSETS
	.align		4
        /*010c*/ 	.byte	0x04, 0x1c
        /*010e*/ 	.short	(.L_54 - .L_53)


	//   ....[0]....
.L_53:
        /*0110*/ 	.word	0x000000d0


	//   ....[1]....
        /*0114*/ 	.word	0x00002e20


	//   ....[2]....
        /*0118*/ 	.word	0x00003090


	//----- nvinfo : EIATTR_MAX_THREADS
	.align		4
.L_54:
        /*011c*/ 	.byte	0x04, 0x05
        /*011e*/ 	.short	(.L_56 - .L_55)
.L_55:
        /*0120*/ 	.word	0x00000400
        /*0124*/ 	.word	0x00000001
        /*0128*/ 	.word	0x00000001


	//----- nvinfo : EIATTR_CRS_STACK_SIZE
	.align		4
.L_56:
        /*012c*/ 	.byte	0x04, 0x1e
        /*012e*/ 	.short	(.L_58 - .L_57)
.L_57:
        /*0130*/ 	.word	0x00000000


	//----- nvinfo : EIATTR_CBANK_PARAM_SIZE
	.align		4
.L_58:
        /*0134*/ 	.byte	0x03, 0x19
        /*0136*/ 	.short	0x0024


	//----- nvinfo : EIATTR_PARAM_CBANK
	.align		4
        /*0138*/ 	.byte	0x04, 0x0a
        /*013a*/ 	.short	(.L_60 - .L_59)
	.align		4
.L_59:
        /*013c*/ 	.word	index@(.nv.constant0.kernel)
        /*0140*/ 	.short	0x0380
        /*0142*/ 	.short	0x0024


	//----- nvinfo : EIATTR_SW_WAR
	.align		4
.L_60:
        /*0144*/ 	.byte	0x04, 0x36
        /*0146*/ 	.short	(.L_62 - .L_61)
.L_61:
        /*0148*/ 	.word	0x00000008
.L_62:


//--------------------- .nv.info.init             --------------------------
	.section	.nv.info.init,"",@"SHT_CUDA_INFO"
	.sectionflags	@""
	.align	4


	//----- nvinfo : EIATTR_CUDA_API_VERSION
	.align		4
        /*0000*/ 	.byte	0x04, 0x37
        /*0002*/ 	.short	(.L_64 - .L_63)
.L_63:
        /*0004*/ 	.word	0x00000082


	//----- nvinfo : EIATTR_KPARAM_INFO
	.align		4
.L_64:
        /*0008*/ 	.byte	0x04, 0x17
        /*000a*/ 	.short	(.L_66 - .L_65)
.L_65:
        /*000c*/ 	.word	0x00000000
        /*0010*/ 	.short	0x0005
        /*0012*/ 	.short	0x0020
        /*0014*/ 	.byte	0x00, 0xf0, 0x11, 0x00


	//----- nvinfo : EIATTR_KPARAM_INFO
	.align		4
.L_66:
        /*0018*/ 	.byte	0x04, 0x17
        /*001a*/ 	.short	(.L_68 - .L_67)
.L_67:
        /*001c*/ 	.word	0x00000000
        /*0020*/ 	.short	0x0004
        /*0022*/ 	.short	0x001c
        /*0024*/ 	.byte	0x00, 0xf0, 0x11, 0x00


	//----- nvinfo : EIATTR_KPARAM_INFO
	.align		4
.L_68:
        /*0028*/ 	.byte	0x04, 0x17
        /*002a*/ 	.short	(.L_70 - .L_69)
.L_69:
        /*002c*/ 	.word	0x00000000
        /*0030*/ 	.short	0x0003
        /*0032*/ 	.short	0x0018
        /*0034*/ 	.byte	0x00, 0xf0, 0x11, 0x00


	//----- nvinfo : EIATTR_KPARAM_INFO
	.align		4
.L_70:
        /*0038*/ 	.byte	0x04, 0x17
        /*003a*/ 	.short	(.L_72 - .L_71)
.L_71:
        /*003c*/ 	.word	0x00000000
        /*0040*/ 	.short	0x0002
        /*0042*/ 	.short	0x0010
        /*0044*/ 	.byte	0x00, 0xf5, 0x21, 0x00


	//----- nvinfo : EIATTR_KPARAM_INFO
	.align		4
.L_72:
        /*0048*/ 	.byte	0x04, 0x17
        /*004a*/ 	.short	(.L_74 - .L_73)
.L_73:
        /*004c*/ 	.word	0x00000000
        /*0050*/ 	.short	0x0001
        /*0052*/ 	.short	0x0008
        /*0054*/ 	.byte	0x00, 0xf5, 0x21, 0x00


	//----- nvinfo : EIATTR_KPARAM_INFO
	.align		4
.L_74:
        /*0058*/ 	.byte	0x04, 0x17
        /*005a*/ 	.short	(.L_76 - .L_75)
.L_75:
        /*005c*/ 	.word	0x00000000
        /*0060*/ 	.short	0x0000
        /*0062*/ 	.short	0x0000
        /*0064*/ 	.byte	0x00, 0xf5, 0x21, 0x00


	//----- nvinfo : EIATTR_SPARSE_MMA_MASK
	.align		4
.L_76:
        /*0068*/ 	.byte	0x03, 0x50
        /*006a*/ 	.short	0x0000


	//----- nvinfo : EIATTR_MAXREG_COUNT
	.align		4
        /*006c*/ 	.byte	0x03, 0x1b
        /*006e*/ 	.short	0x00ff


	//----- nvinfo : EIATTR_EXTERNS
	.align		4
        /*0070*/ 	.byte	0x04, 0x0f
        /*0072*/ 	.short	(.L_78 - .L_77)


	//   ....[0]....
	.align		4
.L_77:
        /*0074*/ 	.word	index@(vprintf)


	//   ....[1]....
	.align		4
        /*0078*/ 	.word	index@(__assertfail)


	//----- nvinfo : EIATTR_MERCURY_ISA_VERSION
	.align		4
.L_78:
        /*007c*/ 	.byte	0x03, 0x5f
        /*007e*/ 	.short	0x0101


	//----- nvinfo : EIATTR_VRC_CTA_INIT_COUNT
	.align		4
        /*0080*/ 	.byte	0x02, 0x4a
	.zero		1
	.zero		1


	//----- nvinfo : EIATTR_SYSCALL_OFFSETS
	.align		4
        /*0084*/ 	.byte	0x04, 0x46
        /*0086*/ 	.short	(.L_80 - .L_79)


	//   ....[0]....
.L_79:
        /*0088*/ 	.word	0x000001c0


	//   ....[1]....
        /*008c*/ 	.word	0x000002f0


	//   ....[2]....
        /*0090*/ 	.word	0x00001030


	//   ....[3]....
        /*0094*/ 	.word	0x00001380


	//   ....[4]....
        /*0098*/ 	.word	0x00001610


	//   ....[5]....
        /*009c*/ 	.word	0x000018a0


	//   ....[6]....
        /*00a0*/ 	.word	0x00001b30


	//   ....[7]....
        /*00a4*/ 	.word	0x00001ed0


	//   ....[8]....
        /*00a8*/ 	.word	0x000020c0


	//   ....[9]....
        /*00ac*/ 	.word	0x00002160


	//   ....[10]....
        /*00b0*/ 	.word	0x00002260


	//   ....[11]....
        /*00b4*/ 	.word	0x00002d60


	//   ....[12]....
        /*00b8*/ 	.word	0x00002df0


	//   ....[13]....
        /*00bc*/ 	.word	0x00002ec0


	//   ....[14]....
        /*00c0*/ 	.word	0x00002fb0


	//   ....[15]....
        /*00c4*/ 	.word	0x000030a0


	//   ....[16]....
        /*00c8*/ 	.word	0x00003190


	//   ....[17]....
        /*00cc*/ 	.word	0x00003280


	//   ....[18]....
        /*00d0*/ 	.word	0x00003370


	//   ....[19]....
        /*00d4*/ 	.word	0x00003460


	//   ....[20]....
        /*00d8*/ 	.word	0x00003550


	//   ....[21]....
        /*00dc*/ 	.word	0x00003640


	//   ....[22]....
        /*00e0*/ 	.word	0x00003730


	//   ....[23]....
        /*00e4*/ 	.word	0x00003820


	//   ....[24]....
        /*00e8*/ 	.word	0x00003910


	//   ....[25]....
        /*00ec*/ 	.word	0x00003a00


	//   ....[26]....
        /*00f0*/ 	.word	0x00003af0


	//   ....[27]....
        /*00f4*/ 	.word	0x00003be0


	//   ....[28]....
        /*00f8*/ 	.word	0x00003cd0


	//   ....[29]....
        /*00fc*/ 	.word	0x00003dc0


	//   ....[30]....
        /*0100*/ 	.word	0x00003e50


	//   ....[31]....
        /*0104*/ 	.word	0x00003f40


	//   ....[32]....
        /*0108*/ 	.word	0x00004040


	//   ....[33]....
        /*010c*/ 	.word	0x00004140


	//   ....[34]....
        /*0110*/ 	.word	0x000041e0


	//   ....[35]....
        /*0114*/ 	.word	0x000042d0


	//   ....[36]....
        /*0118*/ 	.word	0x00004340


	//   ....[37]....
        /*011c*/ 	.word	0x000051d0


	//   ....[38]....
        /*0120*/ 	.word	0x000053b0


	//   ....[39]....
        /*0124*/ 	.word	0x00005470


	//   ....[40]....
        /*0128*/ 	.word	0x00005530


	//   ....[41]....
        /*012c*/ 	.word	0x000055f0


	//   ....[42]....
        /*0130*/ 	.word	0x000056b0


	//   ....[43]....
        /*0134*/ 	.word	0x00005770


	//   ....[44]....
        /*0138*/ 	.word	0x00005830


	//   ....[45]....
        /*013c*/ 	.word	0x000058f0


	//   ....[46]....
        /*0140*/ 	.word	0x000059b0


	//   ....[47]....
        /*0144*/ 	.word	0x00005a70


	//   ....[48]....
        /*0148*/ 	.word	0x00005b30


	//   ....[49]....
        /*014c*/ 	.word	0x00005bf0


	//   ....[50]....
        /*0150*/ 	.word	0x00005cb0


	//   ....[51]....
        /*0154*/ 	.word	0x00005d70


	//   ....[52]....
        /*0158*/ 	.word	0x00005e30


	//   ....[53]....
        /*015c*/ 	.word	0x00005ef0


	//   ....[54]....
        /*0160*/ 	.word	0x00006090


	//   ....[55]....
        /*0164*/ 	.word	0x00006150


	//   ....[56]....
        /*0168*/ 	.word	0x00006210


	//   ....[57]....
        /*016c*/ 	.word	0x000062d0


	//   ....[58]....
        /*0170*/ 	.word	0x00006390


	//   ....[59]....
        /*0174*/ 	.word	0x00006450


	//   ....[60]....
        /*0178*/ 	.word	0x00006510


	//   ....[61]....
        /*017c*/ 	.word	0x000065d0


	//   ....[62]....
        /*0180*/ 	.word	0x00006720


	//   ....[63]....
        /*0184*/ 	.word	0x000067e0


	//   ....[64]....
        /*0188*/ 	.word	0x000068a0


	//   ....[65]....
        /*018c*/ 	.word	0x00006960


	//   ....[66]....
        /*0190*/ 	.word	0x00006b00


	//   ....[67]....
        /*0194*/ 	.word	0x00006cf0


	//----- nvinfo : EIATTR_EXIT_INSTR_OFFSETS
	.align		4
.L_80:
        /*0198*/ 	.byte	0x04, 0x1c
        /*019a*/ 	.short	(.L_82 - .L_81)


	//   ....[0]....
.L_81:
        /*019c*/ 	.word	0x00000d50


	//   ....[1]....
        /*01a0*/ 	.word	0x00002270


	//   ....[2]....
        /*01a4*/ 	.word	0x00006d00


	//   ....[3]....
        /*01a8*/ 	.word	0x00006d20


	//----- nvinfo : EIATTR_CRS_STACK_SIZE
	.align		4
.L_82:
        /*01ac*/ 	.byte	0x04, 0x1e
        /*01ae*/ 	.short	(.L_84 - .L_83)
.L_83:
        /*01b0*/ 	.word	0x00000000


	//----- nvinfo : EIATTR_CBANK_PARAM_SIZE
	.align		4
.L_84:
        /*01b4*/ 	.byte	0x03, 0x19
        /*01b6*/ 	.short	0x0024


	//----- nvinfo : EIATTR_PARAM_CBANK
	.align		4
        /*01b8*/ 	.byte	0x04, 0x0a
        /*01ba*/ 	.short	(.L_86 - .L_85)
	.align		4
.L_85:
        /*01bc*/ 	.word	index@(.nv.constant0.init)
        /*01c0*/ 	.short	0x0380
        /*01c2*/ 	.short	0x0024


	//----- nvinfo : EIATTR_SW_WAR
	.align		4
.L_86:
        /*01c4*/ 	.byte	0x04, 0x36
        /*01c6*/ 	.short	(.L_88 - .L_87)
.L_87:
        /*01c8*/ 	.word	0x00000008
.L_88:


//--------------------- .nv.callgraph             --------------------------
	.section	.nv.callgraph,"",@"SHT_CUDA_CALLGRAPH"
	.align	4
	.sectionentsize	8
	.align		4
        /*0000*/ 	.word	0x00000000
	.align		4
        /*0004*/ 	.word	0xffffffff
	.align		4
        /*0008*/ 	.word	index@(init)
	.align		4
        /*000c*/ 	.word	index@(vprintf)
	.align		4
        /*0010*/ 	.word	index@(init)
	.align		4
        /*0014*/ 	.word	index@(__assertfail)
	.align		4
        /*0018*/ 	.word	0x00000000
	.align		4
        /*001c*/ 	.word	0xfffffffe
	.align		4
        /*0020*/ 	.word	0x00000000
	.align		4
        /*0024*/ 	.word	0xfffffffd
	.align		4
        /*0028*/ 	.word	0x00000000
	.align		4
        /*002c*/ 	.word	0xfffffffc


//--------------------- .nv.constant4             --------------------------
	.section	.nv.constant4,"a",@progbits
	.align	8
	.align		8
.nv.constant4:
        /*0000*/ 	.dword	__unnamed_1
	.align		8
        /*0008*/ 	.dword	$str
	.align		8
        /*0010*/ 	.dword	$str$1
	.align		8
        /*0018*/ 	.dword	$str$2
	.align		8
        /*0020*/ 	.dword	$str$3
	.align		8
        /*0028*/ 	.dword	$str$4
	.align		8
        /*0030*/ 	.dword	$str$5
	.align		8
        /*0038*/ 	.dword	$str$6
	.align		8
        /*0040*/ 	.dword	$str$7
	.align		8
        /*0048*/ 	.dword	$str$8
	.align		8
        /*0050*/ 	.dword	$str$9
	.align		8
        /*0058*/ 	.dword	$str$10
	.align		8
        /*0060*/ 	.dword	$str$11
	.align		8
        /*0068*/ 	.dword	$str$12
	.align		8
        /*0070*/ 	.dword	$str$13
	.align		8
        /*0078*/ 	.dword	$str$14
	.align		8
        /*0080*/ 	.dword	$str$15
	.align		8
        /*0088*/ 	.dword	$str$16
	.align		8
        /*0090*/ 	.dword	$str$17
	.align		8
        /*0098*/ 	.dword	vprintf
	.align		8
        /*00a0*/ 	.dword	__assertfail


//--------------------- .text.kernel              --------------------------
	.section	.text.kernel,"ax",@progbits
	.align	128
        .global         kernel
        .type           kernel,@function
        .size           kernel,(.L_x_148 - kernel)
        .other          kernel,@"STO_CUDA_ENTRY STV_DEFAULT"
kernel:
.text.kernel:
[----:B------:R-:W-:Y:S01]  /*0000*/  LDC R1, c[0x0][0x37c] ;  /* 0x0000df00ff017b82 */ /* 0x000fe20000000800 */
[----:B------:R-:W0:Y:S07]  /*0010*/  S2R R3, SR_VIRTUALSMID ;  /* 0x0000000000037919 */ /* 0x000e2e0000004300 */
[----:B------:R-:W0:Y:S01]  /*0020*/  LDC.64 R4, c[0x0][0x388] ;  /* 0x0000e200ff047b82 */ /* 0x000e220000000a00 */
[----:B------:R-:W1:Y:S01]  /*0030*/  LDCU.64 UR6, c[0x0][0x358] ;  /* 0x00006b00ff0677ac */ /* 0x000e620008000a00 */
[----:B------:R-:W2:Y:S06]  /*0040*/  LDCU.64 UR10, c[0x0][0x388] ;  /* 0x00007100ff0a77ac */ /* 0x000eac0008000a00 */
[----:B------:R-:W1:Y:S01]  /*0050*/  LDC.64 R6, c[0x0][0x388] ;  /* 0x0000e200ff067b82 */ /* 0x000e620000000a00 */
[----:B0-----:R-:W-:Y:S01]  /*0060*/  IMAD.WIDE R4, R3, 0x4, R4 ;  /* 0x0000000403047825 */ /* 0x001fe200078e0204 */
[----:B-1----:R-:W3:Y:S04]  /*0070*/  LDG.E R0, desc[UR6][R6.64+0x414] ;  /* 0x0004140606007981 */ /* 0x002ee8000c1e1900 */
[----:B------:R-:W4:Y:S01]  /*0080*/  LDG.E R8, desc[UR6][R4.64] ;  /* 0x0000000604087981 */ /* 0x000f22000c1e1900 */
[----:B--2---:R-:W-:-:S04]  /*0090*/  UIADD3 UR8, UP0, UPT, UR10, 0x414, URZ ;  /* 0x000004140a087890 */ /* 0x004fc8000ff1e0ff */
[----:B------:R-:W-:Y:S01]  /*00a0*/  UIADD3.X UR9, UPT, UPT, URZ, UR11, URZ, UP0, !UPT ;  /* 0x0000000bff097290 */ /* 0x000fe200087fe4ff */
[----:B----4-:R-:W-:-:S04]  /*00b0*/  SHF.R.U32.HI R3, RZ, 0x1, R8 ;  /* 0x00000001ff037819 */ /* 0x010fc80000011608 */
[----:B---3--:R-:W-:-:S13]  /*00c0*/  ISETP.GE.AND P0, PT, R3, R0, PT ;  /* 0x000000000300720c */ /* 0x008fda0003f06270 */
[----:B------:R-:W-:Y:S05]  /*00d0*/  @P0 EXIT ;  /* 0x000000000000094d */ /* 0x000fea0003800000 */
[----:B------:R-:W0:Y:S01]  /*00e0*/  LDC R43, c[0x0][0x398] ;  /* 0x0000e600ff2b7b82 */ /* 0x000e220000000800 */
[----:B------:R-:W1:Y:S01]  /*00f0*/  S2R R5, SR_TID.X ;  /* 0x0000000000057919 */ /* 0x000e620000002100 */
[----:B------:R-:W2:Y:S01]  /*0100*/  LDCU UR4, c[0x0][0x360] ;  /* 0x00006c00ff0477ac */ /* 0x000ea20008000800 */
[----:B------:R3:W5:Y:S01]  /*0110*/  LDG.E R2, desc[UR6][R6.64+0x408] ;  /* 0x0004080606027981 */ /* 0x000762000c1e1900 */
[----:B------:R-:W4:Y:S01]  /*0120*/  LDCU.64 UR14, c[0x0][0x388] ;  /* 0x00007100ff0e77ac */ /* 0x000f220008000a00 */
[----:B------:R-:W-:Y:S01]  /*0130*/  BSSY.RECONVERGENT B0, `(.L_x_0) ;  /* 0x0000114000007945 */ /* 0x000fe20003800200 */
[----:B------:R-:W-:Y:S02]  /*0140*/  IMAD.MOV.U32 R48, RZ, RZ, RZ ;  /* 0x000000ffff307224 */ /* 0x000fe400078e00ff */
[----:B------:R-:W-:Y:S01]  /*0150*/  IMAD.MOV.U32 R46, RZ, RZ, RZ ;  /* 0x000000ffff2e7224 */ /* 0x000fe200078e00ff */
[----:B---3--:R-:W-:Y:S01]  /*0160*/  LOP3.LUT R6, R8, 0x1, RZ, 0xc0, !PT ;  /* 0x0000000108067812 */ /* 0x008fe200078ec0ff */
[----:B--2---:R-:W-:Y:S01]  /*0170*/  USHF.R.U32.HI UR5, URZ, 0x8, UR4 ;  /* 0x00000008ff057899 */ /* 0x004fe20008011604 */
[----:B0-----:R-:W-:-:S04]  /*0180*/  SHF.R.S32.HI R4, RZ, 0x1f, R43 ;  /* 0x0000001fff047819 */ /* 0x001fc8000001142b */
[C---:B------:R-:W-:Y:S01]  /*0190*/  SHF.R.U64 R10, R43.reuse, 0xb, R4 ;  /* 0x0000000b2b0a7819 */ /* 0x040fe20000001204 */
[----:B------:R-:W-:-:S03]  /*01a0*/  IMAD.WIDE R42, R43, 0x4, RZ ;  /* 0x000000042b2a7825 */ /* 0x000fc600078e02ff */
[----:B------:R-:W-:Y:S02]  /*01b0*/  SHF.R.S32.HI R9, RZ, 0x1f, R10 ;  /* 0x0000001fff097819 */ /* 0x000fe4000001140a */
[----:B-1----:R-:W-:Y:S02]  /*01c0*/  SHF.R.U32.HI R4, RZ, 0x8, R5 ;  /* 0x00000008ff047819 */ /* 0x002fe40000011605 */
[----:B------:R-:W-:Y:S02]  /*01d0*/  LEA.HI R9, R9, R10, RZ, 0x3 ;  /* 0x0000000a09097211 */ /* 0x000fe400078f18ff */
[----:B------:R-:W-:Y:S01]  /*01e0*/  LOP3.LUT R40, R5, 0xff, RZ, 0xc0, !PT ;  /* 0x000000ff05287812 */ /* 0x000fe200078ec0ff */
[----:B------:R-:W-:Y:S01]  /*01f0*/  IMAD R47, R3, UR5, R4 ;  /* 0x00000005032f7c24 */ /* 0x000fe2000f8e0204 */
[----:B------:R-:W-:-:S04]  /*0200*/  SHF.R.S32.HI R4, RZ, 0x3, R9 ;  /* 0x00000003ff047819 */ /* 0x000fc80000011409 */
[----:B------:R-:W-:-:S13]  /*0210*/  ISETP.GE.U32.AND P0, PT, R47, R4, PT ;  /* 0x000000042f00720c */ /* 0x000fda0003f06070 */
[----:B----4-:R-:W-:Y:S05]  /*0220*/  @P0 BRA `(.L_x_1) ;  /* 0x0000001000100947 */ /* 0x010fea0003800000 */
[----:B------:R-:W0:Y:S01]  /*0230*/  LDCU.64 UR12, c[0x0][0x380] ;  /* 0x00007000ff0c77ac */ /* 0x000e220008000a00 */
[----:B------:R-:W-:Y:S01]  /*0240*/  IMAD R44, R0, UR5, RZ ;  /* 0x00000005002c7c24 */ /* 0x000fe2000f8e02ff */
[----:B------:R-:W-:Y:S01]  /*0250*/  SHF.R.S32.HI R45, RZ, 0x1f, R4 ;  /* 0x0000001fff2d7819 */ /* 0x000fe20000011404 */
[----:B------:R-:W-:Y:S01]  /*0260*/  IMAD.MOV.U32 R46, RZ, RZ, RZ ;  /* 0x000000ffff2e7224 */ /* 0x000fe200078e00ff */
[----:B0-----:R-:W-:-:S05]  /*0270*/  LEA R41, P0, R40, UR12, 0x4 ;  /* 0x0000000c28297c11 */ /* 0x001fca000f8020ff */
[----:B------:R-:W-:-:S08]  /*0280*/  IMAD.X R7, RZ, RZ, UR13, P0 ;  /* 0x0000000dff077e24 */ /* 0x000fd000080e06ff */
.L_x_2:
[--C-:B------:R-:W-:Y:S02]  /*0290*/  SHF.R.U64 R22, R47, 0x3, R48.reuse ;  /* 0x000000032f167819 */ /* 0x100fe40000001230 */
[----:B------:R-:W-:Y:S02]  /*02a0*/  SHF.R.U32.HI R8, RZ, 0x3, R48 ;  /* 0x00000003ff087819 */ /* 0x000fe40000011630 */
[----:B------:R-:W-:Y:S02]  /*02b0*/  LOP3.LUT R22, R22, 0xfffffffc, RZ, 0xc0, !PT ;  /* 0xfffffffc16167812 */ /* 0x000fe400078ec0ff */
[----:B------:R-:W-:Y:S02]  /*02c0*/  LOP3.LUT R8, R8, 0x1fff, RZ, 0xc0, !PT ;  /* 0x00001fff08087812 */ /* 0x000fe400078ec0ff */
[----:B------:R-:W-:-:S04]  /*02d0*/  IADD3 R22, P0, PT, R22, UR10, RZ ;  /* 0x0000000a16167c10 */ /* 0x000fc8000ff1e0ff */
[----:B------:R-:W-:-:S05]  /*02e0*/  IADD3.X R23, PT, PT, R8, UR11, RZ, P0, !PT ;  /* 0x0000000b08177c10 */ /* 0x000fca00087fe4ff */
[----:B------:R0:W2:Y:S01]  /*02f0*/  LDG.E R22, desc[UR6][R22.64+0x1000] ;  /* 0x0010000616167981 */ /* 0x0000a2000c1e1900 */
[C---:B------:R-:W-:Y:S01]  /*0300*/  IMAD.U32 R33, R47.reuse, 0x10000, RZ ;  /* 0x000100002f217824 */ /* 0x040fe200078e00ff */
[----:B------:R-:W-:-:S04]  /*0310*/  SHF.L.U64.HI R38, R47, 0x10, R48 ;  /* 0x000000102f267819 */ /* 0x000fc80000010230 */
[C-C-:B-----5:R-:W-:Y:S02]  /*0320*/  LOP3.LUT R11, R2.reuse, 0x2000, R33.reuse, 0xe0, !PT ;  /* 0x00002000020b7812 */ /* 0x160fe400078ee021 */
[----:B------:R-:W-:Y:S02]  /*0330*/  LOP3.LUT R17, R2, 0x4000, R33, 0xe0, !PT ;  /* 0x0000400002117812 */ /* 0x000fe400078ee021 */
[----:B------:R-:W-:Y:S02]  /*0340*/  SHF.R.S32.HI R8, RZ, 0x1f, R11 ;  /* 0x0000001fff087819 */ /* 0x000fe4000001140b */
[----:B------:R-:W-:Y:S02]  /*0350*/  SHF.R.S32.HI R14, RZ, 0x1f, R17 ;  /* 0x0000001fff0e7819 */ /* 0x000fe40000011411 */
[----:B------:R-:W-:Y:S02]  /*0360*/  LOP3.LUT R9, R11, R8, RZ, 0x3c, !PT ;  /* 0x000000080b097212 */ /* 0x000fe400078e3cff */
[----:B------:R-:W-:-:S02]  /*0370*/  SHF.R.U32.HI R13, RZ, 0x10, R8 ;  /* 0x00000010ff0d7819 */ /* 0x000fc40000011608 */
[--C-:B------:R-:W-:Y:S02]  /*0380*/  SHF.R.U64 R12, R9, 0x10, R8.reuse ;  /* 0x00000010090c7819 */ /* 0x100fe40000001208 */
[----:B------:R-:W-:Y:S02]  /*0390*/  LOP3.LUT R10, R8, R13, RZ, 0x3c, !PT ;  /* 0x0000000d080a7212 */ /* 0x000fe400078e3cff */
[----:B------:R-:W-:Y:S02]  /*03a0*/  LOP3.LUT R11, R12, R11, R8, 0x96, !PT ;  /* 0x0000000b0c0b7212 */ /* 0x000fe400078e9608 */
[----:B------:R-:W-:Y:S02]  /*03b0*/  SHF.R.U32.HI R13, RZ, 0x10, R14 ;  /* 0x00000010ff0d7819 */ /* 0x000fe4000001160e */
[----:B------:R-:W-:Y:S02]  /*03c0*/  LOP3.LUT R9, R17, R14, RZ, 0x3c, !PT ;  /* 0x0000000e11097212 */ /* 0x000fe400078e3cff */
[----:B------:R-:W-:-:S02]  /*03d0*/  LOP3.LUT R19, R2, 0x6000, R33, 0xe0, !PT ;  /* 0x0000600002137812 */ /* 0x000fc400078ee021 */
[----:B------:R-:W-:Y:S02]  /*03e0*/  LOP3.LUT R12, R2, 0x8000, R33, 0xe0, !PT ;  /* 0x00008000020c7812 */ /* 0x000fe400078ee021 */
[----:B------:R-:W-:Y:S02]  /*03f0*/  LOP3.LUT R8, R14, R13, RZ, 0x3c, !PT ;  /* 0x0000000d0e087212 */ /* 0x000fe400078e3cff */
[----:B------:R-:W-:Y:S02]  /*0400*/  SHF.R.U64 R9, R9, 0x10, R14 ;  /* 0x0000001009097819 */ /* 0x000fe4000000120e */
[----:B------:R-:W-:Y:S02]  /*0410*/  SHF.R.S32.HI R18, RZ, 0x1f, R19 ;  /* 0x0000001fff127819 */ /* 0x000fe40000011413 */
[----:B------:R-:W-:Y:S02]  /*0420*/  SHF.R.S32.HI R13, RZ, 0x1f, R12 ;  /* 0x0000001fff0d7819 */ /* 0x000fe4000001140c */
[----:B------:R-:W-:-:S02]  /*0430*/  LOP3.LUT R17, R9, R17, R14, 0x96, !PT ;  /* 0x0000001109117212 */ /* 0x000fc400078e960e */
[----:B------:R-:W-:Y:S02]  /*0440*/  SHF.R.U32.HI R15, RZ, 0x10, R18 ;  /* 0x00000010ff0f7819 */ /* 0x000fe40000011612 */
[----:B------:R-:W-:Y:S02]  /*0450*/  LOP3.LUT R20, R12, R13, RZ, 0x3c, !PT ;  /* 0x0000000d0c147212 */ /* 0x000fe400078e3cff */
[----:B------:R-:W-:Y:S02]  /*0460*/  LOP3.LUT R9, R19, R18, RZ, 0x3c, !PT ;  /* 0x0000001213097212 */ /* 0x000fe400078e3cff */
[----:B------:R-:W-:Y:S02]  /*0470*/  LOP3.LUT R16, R2, 0xa000, R33, 0xe0, !PT ;  /* 0x0000a00002107812 */ /* 0x000fe400078ee021 */
[----:B------:R-:W-:Y:S02]  /*0480*/  LOP3.LUT R14, R18, R15, RZ, 0x3c, !PT ;  /* 0x0000000f120e7212 */ /* 0x000fe400078e3cff */
[----:B------:R-:W-:-:S02]  /*0490*/  SHF.R.U64 R20, R20, 0x10, R13 ;  /* 0x0000001014147819 */ /* 0x000fc4000000120d */
[----:B------:R-:W-:Y:S02]  /*04a0*/  SHF.R.U64 R9, R9, 0x10, R18 ;  /* 0x0000001009097819 */ /* 0x000fe40000001212 */
[----:B------:R-:W-:Y:S02]  /*04b0*/  SHF.R.S32.HI R15, RZ, 0x1f, R16 ;  /* 0x0000001fff0f7819 */ /* 0x000fe40000011410 */
[--C-:B------:R-:W-:Y:S02]  /*04c0*/  LOP3.LUT R12, R20, R12, R13.reuse, 0x96, !PT ;  /* 0x0000000c140c7212 */ /* 0x100fe400078e960d */
[----:B------:R-:W-:Y:S02]  /*04d0*/  SHF.R.U32.HI R24, RZ, 0x10, R13 ;  /* 0x00000010ff187819 */ /* 0x000fe4000001160d */
[----:B------:R-:W-:Y:S02]  /*04e0*/  LOP3.LUT R19, R9, R19, R18, 0x96, !PT ;  /* 0x0000001309137212 */ /* 0x000fe400078e9612 */
[----:B------:R-:W-:-:S02]  /*04f0*/  LOP3.LUT R20, R16, R15, RZ, 0x3c, !PT ;  /* 0x0000000f10147212 */ /* 0x000fc400078e3cff */
[----:B------:R-:W-:Y:S02]  /*0500*/  LOP3.LUT R18, R2, 0xc000, R33, 0xe0, !PT ;  /* 0x0000c00002127812 */ /* 0x000fe400078ee021 */
[----:B------:R-:W-:Y:S02]  /*0510*/  LOP3.LUT R9, R13, R24, RZ, 0x3c, !PT ;  /* 0x000000180d097212 */ /* 0x000fe400078e3cff */
[----:B------:R-:W-:Y:S02]  /*0520*/  SHF.R.U64 R20, R20, 0x10, R15 ;  /* 0x0000001014147819 */ /* 0x000fe4000000120f */
[C---:B------:R-:W-:Y:S02]  /*0530*/  LOP3.LUT R13, R2.reuse, R33, RZ, 0xc0, !PT ;  /* 0x00000021020d7212 */ /* 0x040fe400078ec0ff */
[----:B------:R-:W-:Y:S02]  /*0540*/  SHF.R.S32.HI R21, RZ, 0x1f, R18 ;  /* 0x0000001fff157819 */ /* 0x000fe40000011412 */
[----:B------:R-:W-:-:S02]  /*0550*/  LOP3.LUT R30, R2, 0xe000, R33, 0xe0, !PT ;  /* 0x0000e000021e7812 */ /* 0x000fc400078ee021 */
[--C-:B------:R-:W-:Y:S02]  /*0560*/  LOP3.LUT R16, R20, R16, R15.reuse, 0x96, !PT ;  /* 0x0000001014107212 */ /* 0x100fe400078e960f */
[----:B------:R-:W-:Y:S02]  /*0570*/  SHF.R.U32.HI R24, RZ, 0x10, R15 ;  /* 0x00000010ff187819 */ /* 0x000fe4000001160f */
[----:B------:R-:W-:Y:S02]  /*0580*/  SHF.R.S32.HI R13, RZ, 0x1f, R13 ;  /* 0x0000001fff0d7819 */ /* 0x000fe4000001140d */
[----:B------:R-:W-:Y:S02]  /*0590*/  LOP3.LUT R20, R18, R21, RZ, 0x3c, !PT ;  /* 0x0000001512147212 */ /* 0x000fe400078e3cff */
[----:B------:R-:W-:Y:S02]  /*05a0*/  SHF.R.S32.HI R27, RZ, 0x1f, R30 ;  /* 0x0000001fff1b7819 */ /* 0x000fe4000001141e */
[----:B0-----:R-:W-:-:S02]  /*05b0*/  LOP3.LUT R23, R15, R24, RZ, 0x3c, !PT ;  /* 0x000000180f177212 */ /* 0x001fc400078e3cff */
[C---:B------:R-:W-:Y:S02]  /*05c0*/  LOP3.LUT R32, R13.reuse, R2, R33, 0x78, !PT ;  /* 0x000000020d207212 */ /* 0x040fe400078e7821 */
[----:B------:R-:W-:Y:S02]  /*05d0*/  SHF.R.U32.HI R28, RZ, 0x10, R13 ;  /* 0x00000010ff1c7819 */ /* 0x000fe4000001160d */
[--C-:B------:R-:W-:Y:S02]  /*05e0*/  SHF.R.U64 R20, R20, 0x10, R21.reuse ;  /* 0x0000001014147819 */ /* 0x100fe40000001215 */
[----:B------:R-:W-:Y:S02]  /*05f0*/  LOP3.LUT R24, R30, R27, RZ, 0x3c, !PT ;  /* 0x0000001b1e187212 */ /* 0x000fe400078e3cff */
[----:B------:R-:W-:Y:S02]  /*0600*/  SHF.R.U32.HI R26, RZ, 0x10, R21 ;  /* 0x00000010ff1a7819 */ /* 0x000fe40000011615 */
[----:B------:R-:W-:-:S02]  /*0610*/  LOP3.LUT R28, R13, R28, RZ, 0x3c, !PT ;  /* 0x0000001c0d1c7212 */ /* 0x000fc400078e3cff */
[----:B------:R-:W-:Y:S02]  /*0620*/  SHF.R.U64 R31, R32, 0x10, R13 ;  /* 0x00000010201f7819 */ /* 0x000fe4000000120d */
[----:B------:R-:W-:Y:S02]  /*0630*/  LOP3.LUT R18, R20, R18, R21, 0x96, !PT ;  /* 0x0000001214127212 */ /* 0x000fe400078e9615 */
[--C-:B------:R-:W-:Y:S02]  /*0640*/  SHF.R.U32.HI R20, RZ, 0x10, R27.reuse ;  /* 0x00000010ff147819 */ /* 0x100fe4000001161b */
[----:B------:R-:W-:Y:S02]  /*0650*/  SHF.R.U64 R13, R24, 0x10, R27 ;  /* 0x00000010180d7819 */ /* 0x000fe4000000121b */
[----:B------:R-:W-:Y:S02]  /*0660*/  LOP3.LUT R15, R21, R26, RZ, 0x3c, !PT ;  /* 0x0000001a150f7212 */ /* 0x000fe400078e3cff */
[----:B------:R-:W-:-:S02]  /*0670*/  LOP3.LUT R31, R32, R31, RZ, 0x3c, !PT ;  /* 0x0000001f201f7212 */ /* 0x000fc400078e3cff */
[----:B------:R-:W-:Y:S02]  /*0680*/  SHF.R.U32.HI R29, RZ, 0x8, R28 ;  /* 0x00000008ff1d7819 */ /* 0x000fe4000001161c */
[----:B------:R-:W-:Y:S02]  /*0690*/  LOP3.LUT R25, R27, R20, RZ, 0x3c, !PT ;  /* 0x000000141b197212 */ /* 0x000fe400078e3cff */
[----:B------:R-:W-:Y:S02]  /*06a0*/  SHF.R.U32.HI R21, RZ, 0x8, R10 ;  /* 0x00000008ff157819 */ /* 0x000fe4000001160a */
[----:B------:R-:W-:Y:S02]  /*06b0*/  LOP3.LUT R30, R13, R30, R27, 0x96, !PT ;  /* 0x0000001e0d1e7212 */ /* 0x000fe400078e961b */
[----:B------:R-:W-:Y:S02]  /*06c0*/  SHF.R.U32.HI R27, RZ, 0x8, R8 ;  /* 0x00000008ff1b7819 */ /* 0x000fe40000011608 */
[----:B------:R-:W-:-:S02]  /*06d0*/  LOP3.LUT R29, R28, R29, RZ, 0x3c, !PT ;  /* 0x0000001d1c1d7212 */ /* 0x000fc400078e3cff */
[----:B------:R-:W-:Y:S02]  /*06e0*/  SHF.R.U64 R26, R31, 0x8, R28 ;  /* 0x000000081f1a7819 */ /* 0x000fe4000000121c */
[----:B------:R-:W-:Y:S02]  /*06f0*/  LOP3.LUT R13, R10, R21, RZ, 0x3c, !PT ;  /* 0x000000150a0d7212 */ /* 0x000fe400078e3cff */
[----:B------:R-:W-:Y:S02]  /*0700*/  SHF.R.U64 R28, R11, 0x8, R10 ;  /* 0x000000080b1c7819 */ /* 0x000fe4000000120a */
[----:B------:R-:W-:Y:S02]  /*0710*/  LOP3.LUT R10, R8, R27, RZ, 0x3c, !PT ;  /* 0x0000001b080a7212 */ /* 0x000fe400078e3cff */
[----:B------:R-:W-:Y:S02]  /*0720*/  SHF.R.U64 R8, R17, 0x8, R8 ;  /* 0x0000000811087819 */ /* 0x000fe40000001208 */
[----:B------:R-:W-:-:S02]  /*0730*/  SHF.R.U32.HI R21, RZ, 0x8, R14 ;  /* 0x00000008ff157819 */ /* 0x000fc4000001160e */
[----:B------:R-:W-:Y:S02]  /*0740*/  SHF.R.U32.HI R20, RZ, 0x8, R9 ;  /* 0x00000008ff147819 */ /* 0x000fe40000011609 */
[----:B------:R-:W-:Y:S02]  /*0750*/  LOP3.LUT R27, R17, R8, RZ, 0x3c, !PT ;  /* 0x00000008111b7212 */ /* 0x000fe400078e3cff */
[----:B------:R-:W-:Y:S02]  /*0760*/  SHF.R.U32.HI R8, RZ, 0x8, R23 ;  /* 0x00000008ff087819 */ /* 0x000fe40000011617 */
[----:B------:R-:W-:Y:S02]  /*0770*/  LOP3.LUT R28, R11, R28, RZ, 0x3c, !PT ;  /* 0x0000001c0b1c7212 */ /* 0x000fe400078e3cff */
[----:B------:R-:W-:Y:S02]  /*0780*/  LOP3.LUT R11, R14, R21, RZ, 0x3c, !PT ;  /* 0x000000150e0b7212 */ /* 0x000fe400078e3cff */
[----:B------:R-:W-:-:S02]  /*0790*/  LOP3.LUT R20, R9, R20, RZ, 0x3c, !PT ;  /* 0x0000001409147212 */ /* 0x000fc400078e3cff */
[----:B------:R-:W-:Y:S02]  /*07a0*/  SHF.R.U64 R17, R12, 0x8, R9 ;  /* 0x000000080c117819 */ /* 0x000fe40000001209 */
[----:B------:R-:W-:Y:S02]  /*07b0*/  LOP3.LUT R21, R23, R8, RZ, 0x3c, !PT ;  /* 0x0000000817157212 */ /* 0x000fe400078e3cff */
[----:B------:R-:W-:Y:S02]  /*07c0*/  SHF.R.U64 R9, R16, 0x8, R23 ;  /* 0x0000000810097819 */ /* 0x000fe40000001217 */
[----:B------:R-:W-:Y:S02]  /*07d0*/  SHF.R.U32.HI R8, RZ, 0x8, R15 ;  /* 0x00000008ff087819 */ /* 0x000fe4000001160f */
[----:B------:R-:W-:Y:S02]  /*07e0*/  LOP3.LUT R23, R12, R17, RZ, 0x3c, !PT ;  /* 0x000000110c177212 */ /* 0x000fe400078e3cff */
[----:B------:R-:W-:-:S02]  /*07f0*/  LOP3.LUT R12, R16, R9, RZ, 0x3c, !PT ;  /* 0x00000009100c7212 */ /* 0x000fc400078e3cff */
[----:B------:R-:W-:Y:S02]  /*0800*/  SHF.R.U64 R24, R19, 0x8, R14 ;  /* 0x0000000813187819 */ /* 0x000fe4000000120e */
[----:B------:R-:W-:Y:S02]  /*0810*/  LOP3.LUT R9, R15, R8, RZ, 0x3c, !PT ;  /* 0x000000080f097212 */ /* 0x000fe400078e3cff */
[----:B------:R-:W-:Y:S02]  /*0820*/  SHF.R.U32.HI R14, RZ, 0x8, R25 ;  /* 0x00000008ff0e7819 */ /* 0x000fe40000011619 */
[----:B------:R-:W-:Y:S02]  /*0830*/  SHF.R.U64 R15, R18, 0x8, R15 ;  /* 0x00000008120f7819 */ /* 0x000fe4000000120f */
[----:B------:R-:W-:Y:S02]  /*0840*/  SHF.R.U32.HI R8, RZ, 0x4, R13 ;  /* 0x00000004ff087819 */ /* 0x000fe4000001160d */
[----:B------:R-:W-:-:S02]  /*0850*/  LOP3.LUT R14, R25, R14, RZ, 0x3c, !PT ;  /* 0x0000000e190e7212 */ /* 0x000fc400078e3cff */
[----:B------:R-:W-:Y:S02]  /*0860*/  LOP3.LUT R18, R18, R15, RZ, 0x3c, !PT ;  /* 0x0000000f12127212 */ /* 0x000fe400078e3cff */
[----:B------:R-:W-:Y:S02]  /*0870*/  SHF.R.U64 R25, R30, 0x8, R25 ;  /* 0x000000081e197819 */ /* 0x000fe40000001219 */
[----:B------:R-:W-:Y:S02]  /*0880*/  SHF.R.U32.HI R16, RZ, 0x4, R29 ;  /* 0x00000004ff107819 */ /* 0x000fe4000001161d */
[----:B------:R-:W-:Y:S02]  /*0890*/  LOP3.LUT R8, R13, R8, RZ, 0x3c, !PT ;  /* 0x000000080d087212 */ /* 0x000fe400078e3cff */
[----:B------:R-:W-:Y:S02]  /*08a0*/  SHF.R.U64 R15, R28, 0x4, R13 ;  /* 0x000000041c0f7819 */ /* 0x000fe4000000120d */
[----:B------:R-:W-:-:S02]  /*08b0*/  SHF.R.U32.HI R13, RZ, 0x4, R10 ;  /* 0x00000004ff0d7819 */ /* 0x000fc4000001160a */
[----:B------:R-:W-:Y:S02]  /*08c0*/  LOP3.LUT R24, R19, R24, RZ, 0x3c, !PT ;  /* 0x0000001813187212 */ /* 0x000fe400078e3cff */
[----:B------:R-:W-:Y:S02]  /*08d0*/  LOP3.LUT R25, R30, R25, RZ, 0x3c, !PT ;  /* 0x000000191e197212 */ /* 0x000fe400078e3cff */
[----:B------:R-:W-:Y:S02]  /*08e0*/  LOP3.LUT R19, R29, R16, RZ, 0x3c, !PT ;  /* 0x000000101d137212 */ /* 0x000fe400078e3cff */
[----:B------:R-:W-:Y:S02]  /*08f0*/  SHF.R.U32.HI R30, RZ, 0x4, R11 ;  /* 0x00000004ff1e7819 */ /* 0x000fe4000001160b */
[----:B------:R-:W-:Y:S02]  /*0900*/  LOP3.LUT R16, R10, R13, RZ, 0x3c, !PT ;  /* 0x0000000d0a107212 */ /* 0x000fe400078e3cff */
[----:B------:R-:W-:-:S02]  /*0910*/  LOP3.LUT R26, R31, R26, RZ, 0x3c, !PT ;  /* 0x0000001a1f1a7212 */ /* 0x000fc400078e3cff */
[----:B------:R-:W-:Y:S02]  /*0920*/  SHF.R.U64 R10, R27, 0x4, R10 ;  /* 0x000000041b0a7819 */ /* 0x000fe4000000120a */
[----:B------:R-:W-:Y:S02]  /*0930*/  LOP3.LUT R17, R11, R30, RZ, 0x3c, !PT ;  /* 0x0000001e0b117212 */ /* 0x000fe400078e3cff */
[----:B------:R-:W-:Y:S02]  /*0940*/  SHF.R.U64 R29, R26, 0x4, R29 ;  /* 0x000000041a1d7819 */ /* 0x000fe4000000121d */
[----:B------:R-:W-:Y:S02]  /*0950*/  SHF.R.U64 R11, R24, 0x4, R11 ;  /* 0x00000004180b7819 */ /* 0x000fe4000000120b */
[----:B------:R-:W-:Y:S02]  /*0960*/  SHF.R.U32.HI R13, RZ, 0x4, R20 ;  /* 0x00000004ff0d7819 */ /* 0x000fe40000011614 */
[----:B------:R-:W-:-:S02]  /*0970*/  LOP3.LUT R27, R27, R10, RZ, 0x3c, !PT ;  /* 0x0000000a1b1b7212 */ /* 0x000fc400078e3cff */
[----:B------:R-:W-:Y:S02]  /*0980*/  LOP3.LUT R15, R28, R15, RZ, 0x3c, !PT ;  /* 0x0000000f1c0f7212 */ /* 0x000fe400078e3cff */
[----:B------:R-:W-:Y:S02]  /*0990*/  SHF.R.U32.HI R10, RZ, 0x4, R21 ;  /* 0x00000004ff0a7819 */ /* 0x000fe40000011615 */
[----:B------:R-:W-:Y:S02]  /*09a0*/  SHF.R.U64 R28, R23, 0x4, R20 ;  /* 0x00000004171c7819 */ /* 0x000fe40000001214 */
[----:B------:R-:W-:Y:S02]  /*09b0*/  LOP3.LUT R26, R26, R29, RZ, 0x3c, !PT ;  /* 0x0000001d1a1a7212 */ /* 0x000fe400078e3cff */
[----:B------:R-:W-:Y:S02]  /*09c0*/  LOP3.LUT R24, R24, R11, RZ, 0x3c, !PT ;  /* 0x0000000b18187212 */ /* 0x000fe400078e3cff */
[----:B------:R-:W-:-:S02]  /*09d0*/  LOP3.LUT R13, R20, R13, RZ, 0x3c, !PT ;  /* 0x0000000d140d7212 */ /* 0x000fc400078e3cff */
[----:B------:R-:W-:Y:S02]  /*09e0*/  LOP3.LUT R11, R21, R10, RZ, 0x3c, !PT ;  /* 0x0000000a150b7212 */ /* 0x000fe400078e3cff */
[----:B------:R-:W-:Y:S02]  /*09f0*/  SHF.R.U64 R29, R12, 0x4, R21 ;  /* 0x000000040c1d7819 */ /* 0x000fe40000001215 */
[--C-:B------:R-:W-:Y:S02]  /*0a00*/  SHF.R.U32.HI R20, RZ, 0x4, R9.reuse ;  /* 0x00000004ff147819 */ /* 0x100fe40000011609 */
[----:B------:R-:W-:Y:S02]  /*0a10*/  LOP3.LUT R10, R23, R28, RZ, 0x3c, !PT ;  /* 0x0000001c170a7212 */ /* 0x000fe400078e3cff */
[----:B------:R-:W-:Y:S02]  /*0a20*/  SHF.R.U32.HI R21, RZ, 0x4, R14 ;  /* 0x00000004ff157819 */ /* 0x000fe4000001160e */
[----:B------:R-:W-:-:S02]  /*0a30*/  SHF.R.U64 R23, R18, 0x4, R9 ;  /* 0x0000000412177819 */ /* 0x000fc40000001209 */
[----:B------:R-:W-:Y:S02]  /*0a40*/  LOP3.LUT R20, R9, R20, RZ, 0x3c, !PT ;  /* 0x0000001409147212 */ /* 0x000fe400078e3cff */
[----:B------:R-:W-:Y:S02]  /*0a50*/  LOP3.LUT R9, R14, R21, RZ, 0x3c, !PT ;  /* 0x000000150e097212 */ /* 0x000fe400078e3cff */
[----:B------:R-:W-:Y:S02]  /*0a60*/  SHF.R.U64 R14, R25, 0x4, R14 ;  /* 0x00000004190e7819 */ /* 0x000fe4000000120e */
[----:B------:R-:W-:Y:S02]  /*0a70*/  LOP3.LUT R21, R18, R23, RZ, 0x3c, !PT ;  /* 0x0000001712157212 */ /* 0x000fe400078e3cff */
[--C-:B------:R-:W-:Y:S02]  /*0a80*/  SHF.R.U64 R23, R26, 0x2, R19.reuse ;  /* 0x000000021a177819 */ /* 0x100fe40000001213 */
[----:B------:R-:W-:-:S02]  /*0a90*/  SHF.R.U32.HI R28, RZ, 0x2, R19 ;  /* 0x00000002ff1c7819 */ /* 0x000fc40000011613 */
[----:B------:R-:W-:Y:S02]  /*0aa0*/  LOP3.LUT R14, R25, R14, RZ, 0x3c, !PT ;  /* 0x0000000e190e7212 */ /* 0x000fe400078e3cff */
[----:B------:R-:W-:Y:S02]  /*0ab0*/  SHF.R.U32.HI R25, RZ, 0x2, R8 ;  /* 0x00000002ff197819 */ /* 0x000fe40000011608 */
[----:B------:R-:W-:Y:S02]  /*0ac0*/  LOP3.LUT R26, R26, R23, RZ, 0x3c, !PT ;  /* 0x000000171a1a7212 */ /* 0x000fe400078e3cff */
[----:B------:R-:W-:Y:S02]  /*0ad0*/  SHF.R.U32.HI R23, RZ, 0x2, R16 ;  /* 0x00000002ff177819 */ /* 0x000fe40000011610 */
[----:B------:R-:W-:Y:S02]  /*0ae0*/  LOP3.LUT R19, R19, R28, RZ, 0x3c, !PT ;  /* 0x0000001c13137212 */ /* 0x000fe400078e3cff */
[----:B------:R-:W-:-:S02]  /*0af0*/  SHF.R.U32.HI R28, RZ, 0x2, R17 ;  /* 0x00000002ff1c7819 */ /* 0x000fc40000011611 */
[----:B------:R-:W-:Y:S02]  /*0b00*/  LOP3.LUT R18, R8, R25, RZ, 0x3c, !PT ;  /* 0x0000001908127212 */ /* 0x000fe400078e3cff */
[----:B------:R-:W-:Y:S02]  /*0b10*/  SHF.R.U64 R32, R15, 0x2, R8 ;  /* 0x000000020f207819 */ /* 0x000fe40000001208 */
[----:B------:R-:W-:Y:S02]  /*0b20*/  LOP3.LUT R8, R16, R23, RZ, 0x3c, !PT ;  /* 0x0000001710087212 */ /* 0x000fe400078e3cff */
[----:B------:R-:W-:Y:S02]  /*0b30*/  SHF.R.U64 R23, R24, 0x2, R17 ;  /* 0x0000000218177819 */ /* 0x000fe40000001211 */
[----:B------:R-:W-:Y:S02]  /*0b40*/  SHF.R.U64 R30, R27, 0x2, R16 ;  /* 0x000000021b1e7819 */ /* 0x000fe40000001210 */
[----:B------:R-:W-:-:S02]  /*0b50*/  LOP3.LUT R16, R17, R28, RZ, 0x3c, !PT ;  /* 0x0000001c11107212 */ /* 0x000fc400078e3cff */
[----:B------:R-:W-:Y:S02]  /*0b60*/  LOP3.LUT R17, R15, R32, RZ, 0x3c, !PT ;  /* 0x000000200f117212 */ /* 0x000fe400078e3cff */
[----:B------:R-:W-:Y:S02]  /*0b70*/  SHF.R.U32.HI R28, RZ, 0x2, R13 ;  /* 0x00000002ff1c7819 */ /* 0x000fe4000001160d */
[----:B------:R-:W-:Y:S02]  /*0b80*/  LOP3.LUT R15, R24, R23, RZ, 0x3c, !PT ;  /* 0x00000017180f7212 */ /* 0x000fe400078e3cff */
[----:B------:R-:W-:Y:S02]  /*0b90*/  LOP3.LUT R12, R12, R29, RZ, 0x3c, !PT ;  /* 0x0000001d0c0c7212 */ /* 0x000fe400078e3cff */
[----:B------:R-:W-:Y:S02]  /*0ba0*/  SHF.R.U32.HI R24, RZ, 0x2, R11 ;  /* 0x00000002ff187819 */ /* 0x000fe4000001160b */
[----:B------:R-:W-:-:S02]  /*0bb0*/  SHF.R.U32.HI R25, RZ, 0x2, R20 ;  /* 0x00000002ff197819 */ /* 0x000fc40000011614 */
[----:B------:R-:W-:Y:S02]  /*0bc0*/  LOP3.LUT R23, R13, R28, RZ, 0x3c, !PT ;  /* 0x0000001c0d177212 */ /* 0x000fe400078e3cff */
[----:B------:R-:W-:Y:S02]  /*0bd0*/  SHF.R.U64 R31, R10, 0x2, R13 ;  /* 0x000000020a1f7819 */ /* 0x000fe4000000120d */
[----:B------:R-:W-:Y:S02]  /*0be0*/  LOP3.LUT R13, R11, R24, RZ, 0x3c, !PT ;  /* 0x000000180b0d7212 */ /* 0x000fe400078e3cff */
[----:B------:R-:W-:Y:S02]  /*0bf0*/  SHF.R.U64 R29, R12, 0x2, R11 ;  /* 0x000000020c1d7819 */ /* 0x000fe4000000120b */
[----:B------:R-:W-:Y:S02]  /*0c00*/  LOP3.LUT R11, R20, R25, RZ, 0x3c, !PT ;  /* 0x00000019140b7212 */ /* 0x000fe400078e3cff */
[----:B------:R-:W-:-:S02]  /*0c10*/  SHF.R.U64 R20, R21, 0x2, R20 ;  /* 0x0000000215147819 */ /* 0x000fc40000001214 */
[C---:B------:R-:W-:Y:S02]  /*0c20*/  SHF.R.U64 R19, R26.reuse, 0x1, R19 ;  /* 0x000000011a137819 */ /* 0x040fe40000001213 */
[----:B------:R-:W-:Y:S02]  /*0c30*/  SHF.R.U64 R18, R17, 0x1, R18 ;  /* 0x0000000111127819 */ /* 0x000fe40000001212 */
[----:B------:R-:W-:Y:S02]  /*0c40*/  LOP3.LUT R20, R21, R20, RZ, 0x3c, !PT ;  /* 0x0000001415147212 */ /* 0x000fe400078e3cff */
[----:B------:R-:W-:Y:S02]  /*0c50*/  LOP3.LUT R21, R26, 0x1, R19, 0x48, !PT ;  /* 0x000000011a157812 */ /* 0x000fe400078e4813 */
[----:B------:R-:W-:Y:S02]  /*0c60*/  LOP3.LUT R27, R27, R30, RZ, 0x3c, !PT ;  /* 0x0000001e1b1b7212 */ /* 0x000fe400078e3cff */
[----:B------:R-:W-:-:S02]  /*0c70*/  LOP3.LUT R19, R17, 0x1, R18, 0x48, !PT ;  /* 0x0000000111137812 */ /* 0x000fc400078e4812 */
[----:B------:R-:W-:Y:S02]  /*0c80*/  LOP3.LUT R28, R10, R31, RZ, 0x3c, !PT ;  /* 0x0000001f0a1c7212 */ /* 0x000fe400078e3cff */
[----:B------:R-:W-:Y:S02]  /*0c90*/  SHF.R.U32.HI R24, RZ, 0x2, R9 ;  /* 0x00000002ff187819 */ /* 0x000fe40000011609 */
[----:B------:R-:W-:Y:S02]  /*0ca0*/  SHF.R.U64 R8, R27, 0x1, R8 ;  /* 0x000000011b087819 */ /* 0x000fe40000001208 */
[C---:B--2---:R-:W-:Y:S02]  /*0cb0*/  LOP3.LUT R19, R22.reuse, R19, RZ, 0x3c, !PT ;  /* 0x0000001316137212 */ /* 0x044fe400078e3cff */
[----:B------:R-:W-:Y:S02]  /*0cc0*/  SHF.R.U64 R16, R15, 0x1, R16 ;  /* 0x000000010f107819 */ /* 0x000fe40000001210 */
[----:B------:R-:W-:-:S02]  /*0cd0*/  LOP3.LUT R17, R22, R21, RZ, 0x3c, !PT ;  /* 0x0000001516117212 */ /* 0x000fc400078e3cff */
[----:B------:R-:W-:Y:S02]  /*0ce0*/  SHF.R.U64 R23, R28, 0x1, R23 ;  /* 0x000000011c177819 */ /* 0x000fe40000001217 */
[----:B------:R-:W-:Y:S02]  /*0cf0*/  LOP3.LUT R10, R9, R24, RZ, 0x3c, !PT ;  /* 0x00000018090a7212 */ /* 0x000fe400078e3cff */
[----:B------:R-:W-:Y:S02]  /*0d00*/  LOP3.LUT R27, R27, 0x1, R8, 0x48, !PT ;  /* 0x000000011b1b7812 */ /* 0x000fe400078e4808 */
[----:B------:R-:W-:Y:S02]  /*0d10*/  ISETP.NE.AND P2, PT, R19, R6, PT ;  /* 0x000000061300720c */ /* 0x000fe40003f45270 */
[----:B------:R-:W-:Y:S02]  /*0d20*/  SHF.R.U64 R9, R14, 0x2, R9 ;  /* 0x000000020e097819 */ /* 0x000fe40000001209 */
[----:B------:R-:W-:-:S02]  /*0d30*/  LOP3.LUT R21, R15, 0x1, R16, 0x48, !PT ;  /* 0x000000010f157812 */ /* 0x000fc400078e4810 */
[----:B------:R-:W-:Y:S02]  /*0d40*/  ISETP.NE.AND P1, PT, R17, R6, PT ;  /* 0x000000061100720c */ /* 0x000fe40003f25270 */
[----:B------:R-:W-:Y:S02]  /*0d50*/  LOP3.LUT R8, R33, 0x1000, RZ, 0xfc, !PT ;  /* 0x0000100021087812 */ /* 0x000fe400078efcff */
[----:B------:R-:W-:Y:S02]  /*0d60*/  LOP3.LUT R15, R28, 0x1, R23, 0x48, !PT ;  /* 0x000000011c0f7812 */ /* 0x000fe400078e4817 */
[----:B------:R-:W-:Y:S02]  /*0d70*/  LOP3.LUT R12, R12, R29, RZ, 0x3c, !PT ;  /* 0x0000001d0c0c7212 */ /* 0x000fe400078e3cff */
[----:B------:R-:W-:Y:S02]  /*0d80*/  SHF.R.U64 R23, R20, 0x1, R11 ;  /* 0x0000000114177819 */ /* 0x000fe4000000120b */
[----:B------:R-:W-:-:S02]  /*0d90*/  LOP3.LUT R11, R22, R27, RZ, 0x3c, !PT ;  /* 0x0000001b160b7212 */ /* 0x000fc400078e3cff */
[----:B------:R-:W-:Y:S02]  /*0da0*/  LOP3.LUT R9, R14, R9, RZ, 0x3c, !PT ;  /* 0x000000090e097212 */ /* 0x000fe400078e3cff */
[----:B------:R-:W-:Y:S02]  /*0db0*/  SEL R8, R8, R33, !P1 ;  /* 0x0000002108087207 */ /* 0x000fe40004800000 */
[----:B------:R-:W-:Y:S02]  /*0dc0*/  SHF.R.U64 R13, R12, 0x1, R13 ;  /* 0x000000010c0d7819 */ /* 0x000fe4000000120d */
[----:B------:R-:W-:Y:S02]  /*0dd0*/  ISETP.NE.AND P0, PT, R11, R6, PT ;  /* 0x000000060b00720c */ /* 0x000fe40003f05270 */
[----:B------:R-:W-:Y:S02]  /*0de0*/  SHF.R.U64 R10, R9, 0x1, R10 ;  /* 0x00000001090a7819 */ /* 0x000fe4000000120a */
[----:B------:R-:W-:-:S02]  /*0df0*/  IADD3 R8, P1, PT, R8, R41, RZ ;  /* 0x0000002908087210 */ /* 0x000fc40007f3e0ff */
[----:B------:R-:W-:Y:S02]  /*0e00*/  LOP3.LUT R19, R12, 0x1, R13, 0x48, !PT ;  /* 0x000000010c137812 */ /* 0x000fe400078e480d */
[----:B------:R-:W-:Y:S02]  /*0e10*/  LOP3.LUT R12, R33, 0x2000, RZ, 0xfc, !PT ;  /* 0x00002000210c7812 */ /* 0x000fe400078efcff */
[----:B------:R-:W-:Y:S02]  /*0e20*/  LOP3.LUT R11, R22, R21, RZ, 0x3c, !PT ;  /* 0x00000015160b7212 */ /* 0x000fe400078e3cff */
[----:B------:R-:W-:Y:S01]  /*0e30*/  LOP3.LUT R27, R9, 0x1, R10, 0x48, !PT ;  /* 0x00000001091b7812 */ /* 0x000fe200078e480a */
[----:B------:R-:W-:Y:S01]  /*0e40*/  IMAD.X R9, R38, 0x1, R7, P1 ;  /* 0x0000000126097824 */ /* 0x000fe200008e0607 */
[----:B------:R-:W-:Y:S02]  /*0e50*/  @!P2 LOP3.LUT R12, R33, 0x3000, RZ, 0xfc, !PT ;  /* 0x00003000210ca812 */ /* 0x000fe400078efcff */
[----:B------:R-:W-:-:S02]  /*0e60*/  ISETP.NE.AND P1, PT, R11, R6, PT ;  /* 0x000000060b00720c */ /* 0x000fc40003f25270 */
[----:B------:R-:W-:Y:S01]  /*0e70*/  IADD3 R12, P2, PT, R12, R41, RZ ;  /* 0x000000290c0c7210 */ /* 0x000fe20007f5e0ff */
[----:B------:R-:W2:Y:S01]  /*0e80*/  LD.E.128 R8, desc[UR6][R8.64] ;  /* 0x0000000608087980 */ /* 0x000ea2000c101d00 */
[C---:B------:R-:W-:Y:S02]  /*0e90*/  LOP3.LUT R16, R33.reuse, 0x4000, RZ, 0xfc, !PT ;  /* 0x0000400021107812 */ /* 0x040fe400078efcff */
[----:B------:R-:W-:Y:S01]  /*0ea0*/  LOP3.LUT R15, R22, R15, RZ, 0x3c, !PT ;  /* 0x0000000f160f7212 */ /* 0x000fe200078e3cff */
[----:B------:R-:W-:Y:S01]  /*0eb0*/  IMAD.X R13, R38, 0x1, R7, P2 ;  /* 0x00000001260d7824 */ /* 0x000fe200010e0607 */
[----:B------:R-:W-:Y:S02]  /*0ec0*/  @!P0 LOP3.LUT R16, R33, 0x5000, RZ, 0xfc, !PT ;  /* 0x0000500021108812 */ /* 0x000fe400078efcff */
[----:B------:R-:W-:Y:S02]  /*0ed0*/  ISETP.NE.AND P0, PT, R15, R6, PT ;  /* 0x000000060f00720c */ /* 0x000fe40003f05270 */
[----:B------:R-:W-:Y:S01]  /*0ee0*/  IADD3 R16, P2, PT, R16, R41, RZ ;  /* 0x0000002910107210 */ /* 0x000fe20007f5e0ff */
[----:B------:R-:W3:Y:S01]  /*0ef0*/  LD.E.128 R12, desc[UR6][R12.64] ;  /* 0x000000060c0c7980 */ /* 0x000ee2000c101d00 */
[----:B------:R-:W-:-:S02]  /*0f00*/  LOP3.LUT R23, R20, 0x1, R23, 0x48, !PT ;  /* 0x0000000114177812 */ /* 0x000fc400078e4817 */
[C---:B------:R-:W-:Y:S02]  /*0f10*/  LOP3.LUT R20, R33.reuse, 0x6000, RZ, 0xfc, !PT ;  /* 0x0000600021147812 */ /* 0x040fe400078efcff */
[----:B------:R-:W-:Y:S01]  /*0f20*/  LOP3.LUT R19, R22, R19, RZ, 0x3c, !PT ;  /* 0x0000001316137212 */ /* 0x000fe200078e3cff */
[----:B------:R-:W-:Y:S01]  /*0f30*/  IMAD.X R17, R38, 0x1, R7, P2 ;  /* 0x0000000126117824 */ /* 0x000fe200010e0607 */
[----:B------:R-:W-:Y:S02]  /*0f40*/  @!P1 LOP3.LUT R20, R33, 0x7000, RZ, 0xfc, !PT ;  /* 0x0000700021149812 */ /* 0x000fe400078efcff */
[----:B------:R-:W-:Y:S02]  /*0f50*/  ISETP.NE.AND P1, PT, R19, R6, PT ;  /* 0x000000061300720c */ /* 0x000fe40003f25270 */
[----:B------:R-:W-:Y:S01]  /*0f60*/  IADD3 R20, P2, PT, R20, R41, RZ ;  /* 0x0000002914147210 */ /* 0x000fe20007f5e0ff */
[----:B------:R-:W4:Y:S01]  /*0f70*/  LD.E.128 R16, desc[UR6][R16.64] ;  /* 0x0000000610107980 */ /* 0x000f22000c101d00 */
[----:B------:R-:W-:-:S02]  /*0f80*/  LOP3.LUT R24, R33, 0x8000, RZ, 0xfc, !PT ;  /* 0x0000800021187812 */ /* 0x000fc400078efcff */
[----:B------:R-:W-:Y:S01]  /*0f90*/  LOP3.LUT R23, R22, R23, RZ, 0x3c, !PT ;  /* 0x0000001716177212 */ /* 0x000fe200078e3cff */
[--C-:B------:R-:W-:Y:S01]  /*0fa0*/  IMAD.X R21, R38, 0x1, R7.reuse, P2 ;  /* 0x0000000126157824 */ /* 0x100fe200010e0607 */
[----:B------:R-:W-:Y:S02]  /*0fb0*/  @!P0 LOP3.LUT R24, R33, 0x9000, RZ, 0xfc, !PT ;  /* 0x0000900021188812 */ /* 0x000fe400078efcff */
[-C--:B------:R-:W-:Y:S02]  /*0fc0*/  ISETP.NE.AND P0, PT, R23, R6.reuse, PT ;  /* 0x000000061700720c */ /* 0x080fe40003f05270 */
[----:B------:R-:W-:Y:S02]  /*0fd0*/  IADD3 R24, P2, PT, R24, R41, RZ ;  /* 0x0000002918187210 */ /* 0x000fe40007f5e0ff */
[----:B------:R-:W-:Y:S02]  /*0fe0*/  LOP3.LUT R27, R22, R27, RZ, 0x3c, !PT ;  /* 0x0000001b161b7212 */ /* 0x000fe400078e3cff */
[C---:B------:R-:W-:Y:S01]  /*0ff0*/  LOP3.LUT R28, R33.reuse, 0xa000, RZ, 0xfc, !PT ;  /* 0x0000a000211c7812 */ /* 0x040fe200078efcff */
[----:B------:R-:W4:Y:S01]  /*1000*/  LD.E.128 R20, desc[UR6][R20.64] ;  /* 0x0000000614147980 */ /* 0x000f22000c101d00 */
[----:B------:R-:W-:Y:S01]  /*1010*/  @!P1 LOP3.LUT R28, R33, 0xb000, RZ, 0xfc, !PT ;  /* 0x0000b000211c9812 */ /* 0x000fe200078efcff */
[----:B------:R-:W-:Y:S01]  /*1020*/  IMAD.X R25, R38, 0x1, R7, P2 ;  /* 0x0000000126197824 */ /* 0x000fe200010e0607 */
[----:B------:R-:W-:-:S02]  /*1030*/  ISETP.NE.AND P1, PT, R27, R6, PT ;  /* 0x000000061b00720c */ /* 0x000fc40003f25270 */
[----:B------:R-:W-:Y:S02]  /*1040*/  IADD3 R28, P2, PT, R28, R41, RZ ;  /* 0x000000291c1c7210 */ /* 0x000fe40007f5e0ff */
[C---:B------:R-:W-:Y:S01]  /*1050*/  LOP3.LUT R32, R33.reuse, 0xc000, RZ, 0xfc, !PT ;  /* 0x0000c00021207812 */ /* 0x040fe200078efcff */
[----:B------:R-:W4:Y:S01]  /*1060*/  LD.E.128 R24, desc[UR6][R24.64] ;  /* 0x0000000618187980 */ /* 0x000f22000c101d00 */
[----:B------:R-:W-:Y:S01]  /*1070*/  @!P0 LOP3.LUT R32, R33, 0xd000, RZ, 0xfc, !PT ;  /* 0x0000d00021208812 */ /* 0x000fe200078efcff */
[----:B------:R-:W-:-:S03]  /*1080*/  IMAD.X R29, R38, 0x1, R7, P2 ;  /* 0x00000001261d7824 */ /* 0x000fc600010e0607 */
[----:B------:R-:W-:Y:S02]  /*1090*/  IADD3 R32, P0, PT, R32, R41, RZ ;  /* 0x0000002920207210 */ /* 0x000fe40007f1e0ff */
[C---:B------:R-:W-:Y:S01]  /*10a0*/  LOP3.LUT R36, R33.reuse, 0xe000, RZ, 0xfc, !PT ;  /* 0x0000e00021247812 */ /* 0x040fe200078efcff */
[----:B------:R-:W4:Y:S01]  /*10b0*/  LD.E.128 R28, desc[UR6][R28.64] ;  /* 0x000000061c1c7980 */ /* 0x000f22000c101d00 */
[----:B------:R-:W-:Y:S01]  /*10c0*/  @!P1 LOP3.LUT R36, R33, 0xf000, RZ, 0xfc, !PT ;  /* 0x0000f00021249812 */ /* 0x000fe200078efcff */
[----:B------:R-:W-:-:S03]  /*10d0*/  IMAD.X R33, R38, 0x1, R7, P0 ;  /* 0x0000000126217824 */ /* 0x000fc600000e0607 */
[----:B------:R-:W-:-:S03]  /*10e0*/  IADD3 R36, P0, PT, R36, R41, RZ ;  /* 0x0000002924247210 */ /* 0x000fc60007f1e0ff */
[----:B------:R-:W4:Y:S02]  /*10f0*/  LD.E.128 R32, desc[UR6][R32.64] ;  /* 0x0000000620207980 */ /* 0x000f24000c101d00 */
[----:B------:R-:W-:-:S06]  /*1100*/  IMAD.X R37, R38, 0x1, R7, P0 ;  /* 0x0000000126257824 */ /* 0x000fcc00000e0607 */
[----:B------:R-:W4:Y:S01]  /*1110*/  LD.E.128 R36, desc[UR6][R36.64] ;  /* 0x0000000624247980 */ /* 0x000f22000c101d00 */
[----:B------:R-:W-:-:S05]  /*1120*/  IADD3 R47, P0, PT, R44, R47, RZ ;  /* 0x0000002f2c2f7210 */ /* 0x000fca0007f1e0ff */
[----:B------:R-:W-:Y:S01]  /*1130*/  IMAD.X R48, RZ, RZ, R48, P0 ;  /* 0x000000ffff307224 */ /* 0x000fe200000e0630 */
[----:B------:R-:W-:-:S04]  /*1140*/  ISETP.GE.U32.AND P0, PT, R47, R4, PT ;  /* 0x000000042f00720c */ /* 0x000fc80003f06070 */
[----:B------:R-:W-:Y:S02]  /*1150*/  ISETP.GE.U32.AND.EX P0, PT, R48, R45, PT, P0 ;  /* 0x0000002d3000720c */ /* 0x000fe40003f06100 */
[----:B--2---:R-:W-:-:S04]  /*1160*/  FMNMX3 R8, R46, |R8|, |R9|, !PT ;  /* 0x400000082e087276 */ /* 0x004fc80007800409 */
[----:B------:R-:W-:-:S04]  /*1170*/  FMNMX3 R8, R8, |R10|, |R11|, !PT ;  /* 0x4000000a08087276 */ /* 0x000fc8000780040b */
[----:B---3--:R-:W-:-:S04]  /*1180*/  FMNMX3 R8, R8, |R12|, |R13|, !PT ;  /* 0x4000000c08087276 */ /* 0x008fc8000780040d */
[----:B------:R-:W-:-:S04]  /*1190*/  FMNMX3 R8, R8, |R14|, |R15|, !PT ;  /* 0x4000000e08087276 */ /* 0x000fc8000780040f */
[----:B----4-:R-:W-:-:S04]  /*11a0*/  FMNMX3 R8, R8, |R16|, |R17|, !PT ;  /* 0x4000001008087276 */ /* 0x010fc80007800411 */
[----:B------:R-:W-:-:S04]  /*11b0*/  FMNMX3 R8, R8, |R18|, |R19|, !PT ;  /* 0x4000001208087276 */ /* 0x000fc80007800413 */
        /* <DEDUP_REMOVED lines=9> */
[----:B------:R-:W-:Y:S01]  /*1250*/  FMNMX3 R46, R8, |R38|, |R39|, !PT ;  /* 0x40000026082e7276 */ /* 0x000fe20007800427 */
[----:B------:R-:W-:Y:S06]  /*1260*/  @!P0 BRA `(.L_x_2) ;  /* 0xfffffff000088947 */ /* 0x000fec000383ffff */
.L_x_1:
[----:B------:R-:W-:Y:S05]  /*1270*/  BSYNC.RECONVERGENT B0 ;  /* 0x0000000000007941 */ /* 0x000fea0003800200 */
.L_x_0:
[C---:B------:R-:W-:Y:S01]  /*1280*/  IMAD.U32 R7, R47.reuse, 0x10000, RZ ;  /* 0x000100002f077824 */ /* 0x040fe200078e00ff */
[----:B------:R-:W-:Y:S01]  /*1290*/  SHF.L.U64.HI R4, R47, 0x10, R48 ;  /* 0x000000102f047819 */ /* 0x000fe20000010230 */
[----:B------:R-:W0:Y:S01]  /*12a0*/  LDCU.64 UR10, c[0x0][0x388] ;  /* 0x00007100ff0a77ac */ /* 0x000e220008000a00 */
[----:B------:R-:W-:Y:S02]  /*12b0*/  BSSY.RECONVERGENT B0, `(.L_x_3) ;  /* 0x0000109000007945 */ /* 0x000fe40003800200 */
[----:B------:R-:W-:-:S04]  /*12c0*/  ISETP.GE.U32.AND P0, PT, R7, R42, PT ;  /* 0x0000002a0700720c */ /* 0x000fc80003f06070 */
[----:B------:R-:W-:-:S13]  /*12d0*/  ISETP.GE.U32.AND.EX P0, PT, R4, R43, PT, P0 ;  /* 0x0000002b0400720c */ /* 0x000fda0003f06100 */
[----:B0-----:R-:W-:Y:S05]  /*12e0*/  @P0 BRA `(.L_x_4) ;  /* 0x0000001000140947 */ /* 0x001fea0003800000 */
[----:B------:R-:W-:Y:S01]  /*12f0*/  LOP3.LUT R9, RZ, R7, RZ, 0x33, !PT ;  /* 0x00000007ff097212 */ /* 0x000fe200078e33ff */
[----:B------:R-:W-:Y:S01]  /*1300*/  BSSY.RECONVERGENT B1, `(.L_x_5) ;  /* 0x0000045000017945 */ /* 0x000fe20003800200 */
[----:B------:R-:W-:Y:S02]  /*1310*/  IMAD.SHL.U32 R40, R40, 0x10, RZ ;  /* 0x0000001028287824 */ /* 0x000fe400078e00ff */
[----:B------:R-:W-:Y:S02]  /*1320*/  IADD3 R12, P0, PT, R42, R9, RZ ;  /* 0x000000092a0c7210 */ /* 0x000fe40007f1e0ff */
[----:B------:R-:W-:Y:S02]  /*1330*/  LOP3.LUT R9, RZ, R4, RZ, 0x33, !PT ;  /* 0x00000004ff097212 */ /* 0x000fe400078e33ff */
[----:B------:R-:W-:-:S03]  /*1340*/  LOP3.LUT R8, R12, 0x6000, RZ, 0xc0, !PT ;  /* 0x000060000c087812 */ /* 0x000fc600078ec0ff */
[----:B------:R-:W-:Y:S01]  /*1350*/  IMAD.X R9, R43, 0x1, R9, P0 ;  /* 0x000000012b097824 */ /* 0x000fe200000e0609 */
[----:B------:R-:W-:Y:S02]  /*1360*/  ISETP.NE.U32.AND P1, PT, R8, 0x6000, PT ;  /* 0x000060000800780c */ /* 0x000fe40003f25070 */
[----:B------:R-:W-:Y:S02]  /*1370*/  ISETP.GE.U32.AND P0, PT, R12, 0x6000, PT ;  /* 0x000060000c00780c */ /* 0x000fe40003f06070 */
[----:B------:R-:W-:Y:S02]  /*1380*/  ISETP.NE.AND.EX P1, PT, RZ, RZ, PT, P1 ;  /* 0x000000ffff00720c */ /* 0x000fe40003f25310 */
[----:B------:R-:W-:-:S11]  /*1390*/  ISETP.GE.U32.AND.EX P0, PT, R9, RZ, PT, P0 ;  /* 0x000000ff0900720c */ /* 0x000fd60003f06100 */
[----:B------:R-:W-:Y:S05]  /*13a0*/  @!P1 BRA `(.L_x_6) ;  /* 0x0000000000e89947 */ /* 0x000fea0003800000 */
[----:B------:R-:W-:-:S05]  /*13b0*/  SHF.R.U64 R12, R12, 0xd, R9 ;  /* 0x0000000d0c0c7819 */ /* 0x000fca0000001209 */
[----:B------:R-:W-:-:S05]  /*13c0*/  VIADD R12, R12, 0x1 ;  /* 0x000000010c0c7836 */ /* 0x000fca0000000000 */
[----:B------:R-:W-:-:S04]  /*13d0*/  LOP3.LUT R12, R12, 0x3, RZ, 0xc0, !PT ;  /* 0x000000030c0c7812 */ /* 0x000fc800078ec0ff */
[----:B------:R-:W-:-:S05]  /*13e0*/  IADD3 R12, P1, PT, RZ, -R12, RZ ;  /* 0x8000000cff0c7210 */ /* 0x000fca0007f3e0ff */
[----:B------:R-:W-:-:S08]  /*13f0*/  IMAD.X R13, RZ, RZ, -0x1, P1 ;  /* 0xffffffffff0d7424 */ /* 0x000fd000008e06ff */
.L_x_7:
[--C-:B------:R-:W-:Y:S02]  /*1400*/  SHF.R.U64 R8, R7, 0x13, R4.reuse ;  /* 0x0000001307087819 */ /* 0x100fe40000001204 */
[----:B------:R-:W-:Y:S02]  /*1410*/  SHF.R.U32.HI R9, RZ, 0x13, R4 ;  /* 0x00000013ff097819 */ /* 0x000fe40000011604 */
[----:B------:R-:W-:Y:S02]  /*1420*/  LOP3.LUT R8, R8, 0xfffffffc, RZ, 0xc0, !PT ;  /* 0xfffffffc08087812 */ /* 0x000fe400078ec0ff */
[----:B------:R-:W-:Y:S02]  /*1430*/  LOP3.LUT R9, R9, 0x1fff, RZ, 0xc0, !PT ;  /* 0x00001fff09097812 */ /* 0x000fe400078ec0ff */
[----:B------:R-:W-:-:S04]  /*1440*/  IADD3 R8, P1, PT, R8, UR10, RZ ;  /* 0x0000000a08087c10 */ /* 0x000fc8000ff3e0ff */
[----:B------:R-:W-:-:S05]  /*1450*/  IADD3.X R9, PT, PT, R9, UR11, RZ, P1, !PT ;  /* 0x0000000b09097c10 */ /* 0x000fca0008ffe4ff */
[----:B------:R0:W2:Y:S01]  /*1460*/  LDG.E R8, desc[UR6][R8.64+0x1000] ;  /* 0x0010000608087981 */ /* 0x0000a2000c1e1900 */
[----:B-----5:R-:W-:-:S04]  /*1470*/  LOP3.LUT R10, R2, R7, RZ, 0xc0, !PT ;  /* 0x00000007020a7212 */ /* 0x020fc800078ec0ff */
[----:B------:R-:W-:-:S04]  /*1480*/  SHF.R.S32.HI R10, RZ, 0x1f, R10 ;  /* 0x0000001fff0a7819 */ /* 0x000fc8000001140a */
[----:B------:R-:W-:Y:S02]  /*1490*/  LOP3.LUT R16, R10, R2, R7, 0x78, !PT ;  /* 0x000000020a107212 */ /* 0x000fe400078e7807 */
[--C-:B------:R-:W-:Y:S02]  /*14a0*/  SHF.R.U32.HI R15, RZ, 0x10, R10.reuse ;  /* 0x00000010ff0f7819 */ /* 0x100fe4000001160a */
[----:B------:R-:W-:Y:S02]  /*14b0*/  SHF.R.U64 R11, R16, 0x10, R10 ;  /* 0x00000010100b7819 */ /* 0x000fe4000000120a */
[----:B------:R-:W-:Y:S02]  /*14c0*/  LOP3.LUT R14, R10, R15, RZ, 0x3c, !PT ;  /* 0x0000000f0a0e7212 */ /* 0x000fe400078e3cff */
[----:B------:R-:W-:Y:S02]  /*14d0*/  LOP3.LUT R11, R16, R11, RZ, 0x3c, !PT ;  /* 0x0000000b100b7212 */ /* 0x000fe400078e3cff */
[----:B------:R-:W-:-:S02]  /*14e0*/  SHF.R.U32.HI R15, RZ, 0x8, R14 ;  /* 0x00000008ff0f7819 */ /* 0x000fc4000001160e */
[C---:B------:R-:W-:Y:S02]  /*14f0*/  SHF.R.U64 R10, R11.reuse, 0x8, R14 ;  /* 0x000000080b0a7819 */ /* 0x040fe4000000120e */
[----:B------:R-:W-:Y:S02]  /*1500*/  LOP3.LUT R15, R14, R15, RZ, 0x3c, !PT ;  /* 0x0000000f0e0f7212 */ /* 0x000fe400078e3cff */
[----:B------:R-:W-:Y:S02]  /*1510*/  LOP3.LUT R10, R11, R10, RZ, 0x3c, !PT ;  /* 0x0000000a0b0a7212 */ /* 0x000fe400078e3cff */
[--C-:B------:R-:W-:Y:S02]  /*1520*/  SHF.R.U32.HI R14, RZ, 0x4, R15.reuse ;  /* 0x00000004ff0e7819 */ /* 0x100fe4000001160f */
[----:B------:R-:W-:Y:S02]  /*1530*/  SHF.R.U64 R11, R10, 0x4, R15 ;  /* 0x000000040a0b7819 */ /* 0x000fe4000000120f */
[----:B------:R-:W-:-:S02]  /*1540*/  LOP3.LUT R14, R15, R14, RZ, 0x3c, !PT ;  /* 0x0000000e0f0e7212 */ /* 0x000fc400078e3cff */
[----:B------:R-:W-:Y:S02]  /*1550*/  LOP3.LUT R11, R10, R11, RZ, 0x3c, !PT ;  /* 0x0000000b0a0b7212 */ /* 0x000fe400078e3cff */
[--C-:B0-----:R-:W-:Y:S02]  /*1560*/  SHF.R.U32.HI R9, RZ, 0x2, R14.reuse ;  /* 0x00000002ff097819 */ /* 0x101fe4000001160e */
[C---:B------:R-:W-:Y:S02]  /*1570*/  SHF.R.U64 R10, R11.reuse, 0x2, R14 ;  /* 0x000000020b0a7819 */ /* 0x040fe4000000120e */
[----:B------:R-:W-:Y:S02]  /*1580*/  LOP3.LUT R9, R14, R9, RZ, 0x3c, !PT ;  /* 0x000000090e097212 */ /* 0x000fe400078e3cff */
[----:B------:R-:W-:Y:S02]  /*1590*/  LOP3.LUT R10, R11, R10, RZ, 0x3c, !PT ;  /* 0x0000000a0b0a7212 */ /* 0x000fe400078e3cff */
[----:B------:R-:W-:-:S02]  /*15a0*/  IADD3 R11, P2, PT, R40, R7, RZ ;  /* 0x00000007280b7210 */ /* 0x000fc40007f5e0ff */
[----:B------:R-:W-:-:S03]  /*15b0*/  SHF.R.U64 R9, R10, 0x1, R9 ;  /* 0x000000010a097819 */ /* 0x000fc60000001209 */
[----:B------:R-:W-:Y:S01]  /*15c0*/  IMAD.X R15, RZ, RZ, R4, P2 ;  /* 0x000000ffff0f7224 */ /* 0x000fe200010e0604 */
[----:B------:R-:W-:-:S04]  /*15d0*/  LOP3.LUT R9, R10, 0x1, R9, 0x48, !PT ;  /* 0x000000010a097812 */ /* 0x000fc800078e4809 */
[----:B--2---:R-:W-:Y:S02]  /*15e0*/  LOP3.LUT R9, R8, R9, RZ, 0x3c, !PT ;  /* 0x0000000908097212 */ /* 0x004fe400078e3cff */
[----:B------:R-:W-:Y:S02]  /*15f0*/  IADD3 R8, P3, PT, R11, 0x1000, RZ ;  /* 0x000010000b087810 */ /* 0x000fe40007f7e0ff */
[----:B------:R-:W-:-:S04]  /*1600*/  ISETP.NE.AND P1, PT, R9, R6, PT ;  /* 0x000000060900720c */ /* 0x000fc80003f25270 */
[----:B------:R-:W-:Y:S01]  /*1610*/  SEL R11, R8, R11, !P1 ;  /* 0x0000000b080b7207 */ /* 0x000fe20004800000 */
[----:B------:R-:W-:-:S03]  /*1620*/  IMAD.X R8, RZ, RZ, R15, P3 ;  /* 0x000000ffff087224 */ /* 0x000fc600018e060f */
[----:B------:R-:W-:Y:S02]  /*1630*/  IADD3 R9, P2, PT, R11, 0x10, RZ ;  /* 0x000000100b097810 */ /* 0x000fe40007f5e0ff */
[----:B------:R-:W-:Y:S02]  /*1640*/  SEL R10, R8, R15, !P1 ;  /* 0x0000000f080a7207 */ /* 0x000fe40004800000 */
[----:B------:R-:W-:-:S03]  /*1650*/  ISETP.GT.U32.AND P1, PT, R9, R42, PT ;  /* 0x0000002a0900720c */ /* 0x000fc60003f24070 */
[----:B------:R-:W-:-:S05]  /*1660*/  IMAD.X R9, RZ, RZ, R10, P2 ;  /* 0x000000ffff097224 */ /* 0x000fca00010e060a */
[----:B------:R-:W-:-:S13]  /*1670*/  ISETP.GT.U32.AND.EX P1, PT, R9, R43, PT, P1 ;  /* 0x0000002b0900720c */ /* 0x000fda0003f24110 */
[----:B------:R-:W0:Y:S02]  /*1680*/  @!P1 LDC.64 R8, c[0x0][0x380] ;  /* 0x0000e000ff089b82 */ /* 0x000e240000000a00 */
[----:B0-----:R-:W-:-:S05]  /*1690*/  @!P1 IADD3 R8, P2, PT, R11, R8, RZ ;  /* 0x000000080b089210 */ /* 0x001fca0007f5e0ff */
[----:B------:R-:W-:-:S06]  /*16a0*/  @!P1 IMAD.X R9, R10, 0x1, R9, P2 ;  /* 0x000000010a099824 */ /* 0x000fcc00010e0609 */
[----:B------:R-:W2:Y:S01]  /*16b0*/  @!P1 LD.E.128 R8, desc[UR6][R8.64] ;  /* 0x0000000608089980 */ /* 0x000ea2000c101d00 */
[----:B------:R-:W-:Y:S02]  /*16c0*/  IADD3 R12, P2, PT, R12, 0x1, RZ ;  /* 0x000000010c0c7810 */ /* 0x000fe40007f5e0ff */
[----:B------:R-:W-:-:S03]  /*16d0*/  IADD3 R7, P3, PT, R7, 0x2000, RZ ;  /* 0x0000200007077810 */ /* 0x000fc60007f7e0ff */
[----:B------:R-:W-:Y:S01]  /*16e0*/  IMAD.X R13, RZ, RZ, R13, P2 ;  /* 0x000000ffff0d7224 */ /* 0x000fe200010e060d */
[----:B------:R-:W-:Y:S01]  /*16f0*/  ISETP.NE.U32.AND P2, PT, R12, RZ, PT ;  /* 0x000000ff0c00720c */ /* 0x000fe20003f45070 */
[----:B------:R-:W-:-:S03]  /*1700*/  IMAD.X R4, RZ, RZ, R4, P3 ;  /* 0x000000ffff047224 */ /* 0x000fc600018e0604 */
[----:B------:R-:W-:Y:S02]  /*1710*/  ISETP.NE.AND.EX P2, PT, R13, RZ, PT, P2 ;  /* 0x000000ff0d00720c */ /* 0x000fe40003f45320 */
[----:B--2---:R-:W-:-:S04]  /*1720*/  @!P1 FMNMX3 R14, R46, |R8|, |R9|, !PT ;  /* 0x400000082e0e9276 */ /* 0x004fc80007800409 */
[----:B------:R-:W-:-:S07]  /*1730*/  @!P1 FMNMX3 R46, R14, |R10|, |R11|, !PT ;  /* 0x4000000a0e2e9276 */ /* 0x000fce000780040b */
[----:B------:R-:W-:Y:S05]  /*1740*/  @P2 BRA `(.L_x_7) ;  /* 0xfffffffc002c2947 */ /* 0x000fea000383ffff */
.L_x_6:
[----:B------:R-:W-:Y:S05]  /*1750*/  BSYNC.RECONVERGENT B1 ;  /* 0x0000000000017941 */ /* 0x000fea0003800200 */
.L_x_5:
[----:B------:R-:W-:Y:S05]  /*1760*/  @!P0 BRA `(.L_x_4) ;  /* 0x0000000800f48947 */ /* 0x000fea0003800000 */
.L_x_8:
[C---:B------:R-:W-:Y:S02]  /*1770*/  IADD3 R17, P0, PT, R7.reuse, 0x2000, RZ ;  /* 0x0000200007117810 */ /* 0x040fe40007f1e0ff */
[C-C-:B------:R-:W-:Y:S02]  /*1780*/  SHF.R.U64 R18, R7.reuse, 0x13, R4.reuse ;  /* 0x0000001307127819 */ /* 0x140fe40000001204 */
[--C-:B------:R-:W-:Y:S01]  /*1790*/  SHF.R.U32.HI R9, RZ, 0x13, R4.reuse ;  /* 0x00000013ff097819 */ /* 0x100fe20000011604 */
[----:B------:R-:W-:Y:S01]  /*17a0*/  IMAD.X R8, RZ, RZ, R4, P0 ;  /* 0x000000ffff087224 */ /* 0x000fe200000e0604 */
[----:B------:R-:W-:Y:S02]  /*17b0*/  IADD3 R13, P0, PT, R7, 0x4000, RZ ;  /* 0x00004000070d7810 */ /* 0x000fe40007f1e0ff */
[----:B------:R-:W-:Y:S02]  /*17c0*/  LOP3.LUT R18, R18, 0xfffffffc, RZ, 0xc0, !PT ;  /* 0xfffffffc12127812 */ /* 0x000fe400078ec0ff */
[----:B------:R-:W-:Y:S01]  /*17d0*/  SHF.R.U64 R20, R17, 0x13, R8 ;  /* 0x0000001311147819 */ /* 0x000fe20000001208 */
[----:B------:R-:W-:Y:S01]  /*17e0*/  IMAD.X R10, RZ, RZ, R4, P0 ;  /* 0x000000ffff0a7224 */ /* 0x000fe200000e0604 */
[----:B------:R-:W-:-:S02]  /*17f0*/  SHF.R.U32.HI R8, RZ, 0x13, R8 ;  /* 0x00000013ff087819 */ /* 0x000fc40000011608 */
[----:B------:R-:W-:Y:S02]  /*1800*/  LOP3.LUT R20, R20, 0xfffffffc, RZ, 0xc0, !PT ;  /* 0xfffffffc14147812 */ /* 0x000fe400078ec0ff */
[----:B------:R-:W-:Y:S02]  /*1810*/  LOP3.LUT R8, R8, 0x1fff, RZ, 0xc0, !PT ;  /* 0x00001fff08087812 */ /* 0x000fe400078ec0ff */
[----:B------:R-:W-:Y:S02]  /*1820*/  IADD3 R20, P1, PT, R20, UR14, RZ ;  /* 0x0000000e14147c10 */ /* 0x000fe4000ff3e0ff */
[----:B------:R-:W-:Y:S02]  /*1830*/  LOP3.LUT R9, R9, 0x1fff, RZ, 0xc0, !PT ;  /* 0x00001fff09097812 */ /* 0x000fe400078ec0ff */
[----:B------:R-:W-:Y:S02]  /*1840*/  IADD3 R18, P0, PT, R18, UR14, RZ ;  /* 0x0000000e12127c10 */ /* 0x000fe4000ff1e0ff */
[----:B------:R-:W-:-:S02]  /*1850*/  SHF.R.U64 R22, R13, 0x13, R10 ;  /* 0x000000130d167819 */ /* 0x000fc4000000120a */
[----:B------:R-:W-:Y:S02]  /*1860*/  IADD3.X R21, PT, PT, R8, UR15, RZ, P1, !PT ;  /* 0x0000000f08157c10 */ /* 0x000fe40008ffe4ff */
[----:B------:R-:W-:Y:S02]  /*1870*/  IADD3.X R19, PT, PT, R9, UR15, RZ, P0, !PT ;  /* 0x0000000f09137c10 */ /* 0x000fe400087fe4ff */
[----:B------:R-:W-:Y:S01]  /*1880*/  SHF.R.U32.HI R10, RZ, 0x13, R10 ;  /* 0x00000013ff0a7819 */ /* 0x000fe2000001160a */
[----:B------:R0:W2:Y:S01]  /*1890*/  LDG.E R8, desc[UR6][R20.64+0x1000] ;  /* 0x0010000614087981 */ /* 0x0000a2000c1e1900 */
[----:B------:R-:W-:Y:S02]  /*18a0*/  LOP3.LUT R22, R22, 0xfffffffc, RZ, 0xc0, !PT ;  /* 0xfffffffc16167812 */ /* 0x000fe400078ec0ff */
[----:B------:R-:W-:Y:S01]  /*18b0*/  IADD3 R15, P1, PT, R7, 0x6000, RZ ;  /* 0x00006000070f7810 */ /* 0x000fe20007f3e0ff */
[----:B------:R1:W3:Y:S01]  /*18c0*/  LDG.E R9, desc[UR6][R18.64+0x1000] ;  /* 0x0010000612097981 */ /* 0x0002e2000c1e1900 */
[----:B------:R-:W-:-:S02]  /*18d0*/  LOP3.LUT R10, R10, 0x1fff, RZ, 0xc0, !PT ;  /* 0x00001fff0a0a7812 */ /* 0x000fc400078ec0ff */
[----:B------:R-:W-:Y:S01]  /*18e0*/  IADD3 R22, P0, PT, R22, UR14, RZ ;  /* 0x0000000e16167c10 */ /* 0x000fe2000ff1e0ff */
[----:B------:R-:W-:-:S03]  /*18f0*/  IMAD.X R12, RZ, RZ, R4, P1 ;  /* 0x000000ffff0c7224 */ /* 0x000fc600008e0604 */
[----:B------:R-:W-:Y:S02]  /*1900*/  IADD3.X R23, PT, PT, R10, UR15, RZ, P0, !PT ;  /* 0x0000000f0a177c10 */ /* 0x000fe400087fe4ff */
[----:B------:R-:W-:-:S03]  /*1910*/  SHF.R.U64 R11, R15, 0x13, R12 ;  /* 0x000000130f0b7819 */ /* 0x000fc6000000120c */
[----:B------:R4:W3:Y:S01]  /*1920*/  LDG.E R10, desc[UR6][R22.64+0x1000] ;  /* 0x00100006160a7981 */ /* 0x0008e2000c1e1900 */
[----:B------:R-:W-:Y:S02]  /*1930*/  SHF.R.U32.HI R12, RZ, 0x13, R12 ;  /* 0x00000013ff0c7819 */ /* 0x000fe4000001160c */
[----:B------:R-:W-:Y:S02]  /*1940*/  LOP3.LUT R11, R11, 0xfffffffc, RZ, 0xc0, !PT ;  /* 0xfffffffc0b0b7812 */ /* 0x000fe400078ec0ff */
[----:B------:R-:W-:Y:S02]  /*1950*/  LOP3.LUT R12, R12, 0x1fff, RZ, 0xc0, !PT ;  /* 0x00001fff0c0c7812 */ /* 0x000fe400078ec0ff */
[----:B0-----:R-:W-:-:S04]  /*1960*/  IADD3 R20, P0, PT, R11, UR14, RZ ;  /* 0x0000000e0b147c10 */ /* 0x001fc8000ff1e0ff */
[----:B------:R-:W-:-:S05]  /*1970*/  IADD3.X R21, PT, PT, R12, UR15, RZ, P0, !PT ;  /* 0x0000000f0c157c10 */ /* 0x000fca00087fe4ff */
[----:B------:R0:W3:Y:S01]  /*1980*/  LDG.E R11, desc[UR6][R20.64+0x1000] ;  /* 0x00100006140b7981 */ /* 0x0000e2000c1e1900 */
[C---:B-----5:R-:W-:Y:S02]  /*1990*/  LOP3.LUT R14, R2.reuse, R17, RZ, 0xc0, !PT ;  /* 0x00000011020e7212 */ /* 0x060fe400078ec0ff */
[----:B------:R-:W-:Y:S02]  /*19a0*/  LOP3.LUT R12, R2, R7, RZ, 0xc0, !PT ;  /* 0x00000007020c7212 */ /* 0x000fe400078ec0ff */
[----:B-1----:R-:W-:Y:S02]  /*19b0*/  SHF.R.S32.HI R18, RZ, 0x1f, R14 ;  /* 0x0000001fff127819 */ /* 0x002fe4000001140e */
[----:B------:R-:W-:Y:S02]  /*19c0*/  SHF.R.S32.HI R16, RZ, 0x1f, R12 ;  /* 0x0000001fff107819 */ /* 0x000fe4000001140c */
[----:B------:R-:W-:Y:S02]  /*19d0*/  LOP3.LUT R17, R18, R2, R17, 0x78, !PT ;  /* 0x0000000212117212 */ /* 0x000fe400078e7811 */
[----:B------:R-:W-:-:S02]  /*19e0*/  LOP3.LUT R12, R2, R13, RZ, 0xc0, !PT ;  /* 0x0000000d020c7212 */ /* 0x000fc400078ec0ff */
[----:B------:R-:W-:Y:S02]  /*19f0*/  LOP3.LUT R14, R2, R15, RZ, 0xc0, !PT ;  /* 0x0000000f020e7212 */ /* 0x000fe400078ec0ff */
[----:B------:R-:W-:Y:S02]  /*1a00*/  SHF.R.U32.HI R27, RZ, 0x10, R16 ;  /* 0x00000010ff1b7819 */ /* 0x000fe40000011610 */
[----:B----4-:R-:W-:Y:S02]  /*1a10*/  LOP3.LUT R23, R16, R2, R7, 0x78, !PT ;  /* 0x0000000210177212 */ /* 0x010fe400078e7807 */
[----:B0-----:R-:W-:Y:S02]  /*1a20*/  SHF.R.U64 R21, R17, 0x10, R18 ;  /* 0x0000001011157819 */ /* 0x001fe40000001212 */
[----:B------:R-:W-:Y:S02]  /*1a30*/  SHF.R.S32.HI R12, RZ, 0x1f, R12 ;  /* 0x0000001fff0c7819 */ /* 0x000fe4000001140c */
[----:B------:R-:W-:-:S02]  /*1a40*/  SHF.R.S32.HI R14, RZ, 0x1f, R14 ;  /* 0x0000001fff0e7819 */ /* 0x000fc4000001140e */
[----:B------:R-:W-:Y:S02]  /*1a50*/  SHF.R.U32.HI R19, RZ, 0x10, R18 ;  /* 0x00000010ff137819 */ /* 0x000fe40000011612 */
[----:B------:R-:W-:Y:S02]  /*1a60*/  LOP3.LUT R27, R16, R27, RZ, 0x3c, !PT ;  /* 0x0000001b101b7212 */ /* 0x000fe400078e3cff */
[----:B------:R-:W-:Y:S02]  /*1a70*/  SHF.R.U64 R24, R23, 0x10, R16 ;  /* 0x0000001017187819 */ /* 0x000fe40000001210 */
[----:B------:R-:W-:Y:S02]  /*1a80*/  LOP3.LUT R21, R17, R21, RZ, 0x3c, !PT ;  /* 0x0000001511157212 */ /* 0x000fe400078e3cff */
[----:B------:R-:W-:Y:S02]  /*1a90*/  SHF.R.U32.HI R17, RZ, 0x10, R12 ;  /* 0x00000010ff117819 */ /* 0x000fe4000001160c */
[----:B------:R-:W-:-:S02]  /*1aa0*/  LOP3.LUT R16, R12, R2, R13, 0x78, !PT ;  /* 0x000000020c107212 */ /* 0x000fc400078e780d */
[----:B------:R-:W-:Y:S02]  /*1ab0*/  LOP3.LUT R13, R14, R2, R15, 0x78, !PT ;  /* 0x000000020e0d7212 */ /* 0x000fe400078e780f */
[----:B------:R-:W-:Y:S02]  /*1ac0*/  SHF.R.U32.HI R15, RZ, 0x10, R14 ;  /* 0x00000010ff0f7819 */ /* 0x000fe4000001160e */
[----:B------:R-:W-:Y:S02]  /*1ad0*/  LOP3.LUT R20, R18, R19, RZ, 0x3c, !PT ;  /* 0x0000001312147212 */ /* 0x000fe400078e3cff */
[----:B------:R-:W-:Y:S02]  /*1ae0*/  LOP3.LUT R18, R12, R17, RZ, 0x3c, !PT ;  /* 0x000000110c127212 */ /* 0x000fe400078e3cff */
[----:B------:R-:W-:Y:S02]  /*1af0*/  SHF.R.U64 R17, R16, 0x10, R12 ;  /* 0x0000001010117819 */ /* 0x000fe4000000120c */
[----:B------:R-:W-:-:S02]  /*1b00*/  LOP3.LUT R15, R14, R15, RZ, 0x3c, !PT ;  /* 0x0000000f0e0f7212 */ /* 0x000fc400078e3cff */
[C---:B------:R-:W-:Y:S02]  /*1b10*/  SHF.R.U64 R12, R13.reuse, 0x10, R14 ;  /* 0x000000100d0c7819 */ /* 0x040fe4000000120e */
[----:B------:R-:W-:Y:S02]  /*1b20*/  SHF.R.U32.HI R14, RZ, 0x8, R15 ;  /* 0x00000008ff0e7819 */ /* 0x000fe4000001160f */
[----:B------:R-:W-:Y:S02]  /*1b30*/  LOP3.LUT R12, R13, R12, RZ, 0x3c, !PT ;  /* 0x0000000c0d0c7212 */ /* 0x000fe400078e3cff */
[----:B------:R-:W-:Y:S02]  /*1b40*/  SHF.R.U32.HI R13, RZ, 0x8, R20 ;  /* 0x00000008ff0d7819 */ /* 0x000fe40000011614 */
[----:B------:R-:W-:Y:S02]  /*1b50*/  SHF.R.U32.HI R22, RZ, 0x8, R27 ;  /* 0x00000008ff167819 */ /* 0x000fe4000001161b */
[----:B------:R-:W-:-:S02]  /*1b60*/  LOP3.LUT R14, R15, R14, RZ, 0x3c, !PT ;  /* 0x0000000e0f0e7212 */ /* 0x000fc400078e3cff */
[----:B------:R-:W-:Y:S02]  /*1b70*/  LOP3.LUT R24, R23, R24, RZ, 0x3c, !PT ;  /* 0x0000001817187212 */ /* 0x000fe400078e3cff */
[----:B------:R-:W-:Y:S02]  /*1b80*/  LOP3.LUT R13, R20, R13, RZ, 0x3c, !PT ;  /* 0x0000000d140d7212 */ /* 0x000fe400078e3cff */
[----:B------:R-:W-:Y:S02]  /*1b90*/  SHF.R.U64 R15, R12, 0x8, R15 ;  /* 0x000000080c0f7819 */ /* 0x000fe4000000120f */
[----:B------:R-:W-:Y:S02]  /*1ba0*/  SHF.R.U64 R20, R21, 0x8, R20 ;  /* 0x0000000815147819 */ /* 0x000fe40000001214 */
[----:B------:R-:W-:Y:S02]  /*1bb0*/  SHF.R.U32.HI R19, RZ, 0x8, R18 ;  /* 0x00000008ff137819 */ /* 0x000fe40000011612 */
[----:B------:R-:W-:-:S02]  /*1bc0*/  LOP3.LUT R22, R27, R22, RZ, 0x3c, !PT ;  /* 0x000000161b167212 */ /* 0x000fc400078e3cff */
[----:B------:R-:W-:Y:S02]  /*1bd0*/  LOP3.LUT R17, R16, R17, RZ, 0x3c, !PT ;  /* 0x0000001110117212 */ /* 0x000fe400078e3cff */
[----:B------:R-:W-:Y:S02]  /*1be0*/  SHF.R.U64 R27, R24, 0x8, R27 ;  /* 0x00000008181b7819 */ /* 0x000fe4000000121b */
[----:B------:R-:W-:Y:S02]  /*1bf0*/  LOP3.LUT R15, R12, R15, RZ, 0x3c, !PT ;  /* 0x0000000f0c0f7212 */ /* 0x000fe400078e3cff */
[----:B------:R-:W-:Y:S02]  /*1c00*/  LOP3.LUT R20, R21, R20, RZ, 0x3c, !PT ;  /* 0x0000001415147212 */ /* 0x000fe400078e3cff */
[----:B------:R-:W-:Y:S02]  /*1c10*/  SHF.R.U32.HI R12, RZ, 0x4, R13 ;  /* 0x00000004ff0c7819 */ /* 0x000fe4000001160d */
[----:B------:R-:W-:-:S02]  /*1c20*/  LOP3.LUT R19, R18, R19, RZ, 0x3c, !PT ;  /* 0x0000001312137212 */ /* 0x000fc400078e3cff */
[----:B------:R-:W-:Y:S02]  /*1c30*/  SHF.R.U64 R18, R17, 0x8, R18 ;  /* 0x0000000811127819 */ /* 0x000fe40000001212 */
[----:B------:R-:W-:Y:S02]  /*1c40*/  SHF.R.U32.HI R25, RZ, 0x4, R22 ;  /* 0x00000004ff197819 */ /* 0x000fe40000011616 */
[----:B------:R-:W-:Y:S02]  /*1c50*/  LOP3.LUT R27, R24, R27, RZ, 0x3c, !PT ;  /* 0x0000001b181b7212 */ /* 0x000fe400078e3cff */
[----:B------:R-:W-:Y:S02]  /*1c60*/  SHF.R.U64 R23, R20, 0x4, R13 ;  /* 0x0000000414177819 */ /* 0x000fe4000000120d */
[----:B------:R-:W-:Y:S02]  /*1c70*/  LOP3.LUT R12, R13, R12, RZ, 0x3c, !PT ;  /* 0x0000000c0d0c7212 */ /* 0x000fe400078e3cff */
[----:B------:R-:W-:-:S02]  /*1c80*/  SHF.R.U32.HI R16, RZ, 0x4, R19 ;  /* 0x00000004ff107819 */ /* 0x000fc40000011613 */
[----:B------:R-:W-:Y:S02]  /*1c90*/  SHF.R.U32.HI R13, RZ, 0x4, R14 ;  /* 0x00000004ff0d7819 */ /* 0x000fe4000001160e */
[----:B------:R-:W-:Y:S02]  /*1ca0*/  LOP3.LUT R18, R17, R18, RZ, 0x3c, !PT ;  /* 0x0000001211127212 */ /* 0x000fe400078e3cff */
[----:B------:R-:W-:Y:S02]  /*1cb0*/  LOP3.LUT R25, R22, R25, RZ, 0x3c, !PT ;  /* 0x0000001916197212 */ /* 0x000fe400078e3cff */
[----:B------:R-:W-:Y:S02]  /*1cc0*/  SHF.R.U64 R22, R27, 0x4, R22 ;  /* 0x000000041b167819 */ /* 0x000fe40000001216 */
[----:B------:R-:W-:Y:S02]  /*1cd0*/  LOP3.LUT R23, R20, R23, RZ, 0x3c, !PT ;  /* 0x0000001714177212 */ /* 0x000fe400078e3cff */
[----:B------:R-:W-:-:S02]  /*1ce0*/  LOP3.LUT R16, R19, R16, RZ, 0x3c, !PT ;  /* 0x0000001013107212 */ /* 0x000fc400078e3cff */
[----:B------:R-:W-:Y:S02]  /*1cf0*/  LOP3.LUT R13, R14, R13, RZ, 0x3c, !PT ;  /* 0x0000000d0e0d7212 */ /* 0x000fe400078e3cff */
[----:B------:R-:W-:Y:S02]  /*1d00*/  SHF.R.U32.HI R20, RZ, 0x2, R25 ;  /* 0x00000002ff147819 */ /* 0x000fe40000011619 */
[----:B------:R-:W-:Y:S02]  /*1d10*/  SHF.R.U64 R19, R18, 0x4, R19 ;  /* 0x0000000412137819 */ /* 0x000fe40000001213 */
[----:B------:R-:W-:Y:S02]  /*1d20*/  SHF.R.U64 R14, R15, 0x4, R14 ;  /* 0x000000040f0e7819 */ /* 0x000fe4000000120e */
[----:B------:R-:W-:Y:S02]  /*1d30*/  LOP3.LUT R22, R27, R22, RZ, 0x3c, !PT ;  /* 0x000000161b167212 */ /* 0x000fe400078e3cff */
[----:B------:R-:W-:-:S02]  /*1d40*/  SHF.R.U32.HI R21, RZ, 0x2, R12 ;  /* 0x00000002ff157819 */ /* 0x000fc4000001160c */
[----:B------:R-:W-:Y:S02]  /*1d50*/  LOP3.LUT R20, R25, R20, RZ, 0x3c, !PT ;  /* 0x0000001419147212 */ /* 0x000fe400078e3cff */
[----:B------:R-:W-:Y:S02]  /*1d60*/  LOP3.LUT R19, R18, R19, RZ, 0x3c, !PT ;  /* 0x0000001312137212 */ /* 0x000fe400078e3cff */
[----:B------:R-:W-:Y:S02]  /*1d70*/  LOP3.LUT R14, R15, R14, RZ, 0x3c, !PT ;  /* 0x0000000e0f0e7212 */ /* 0x000fe400078e3cff */
[----:B------:R-:W-:Y:S02]  /*1d80*/  SHF.R.U64 R25, R22, 0x2, R25 ;  /* 0x0000000216197819 */ /* 0x000fe40000001219 */
[----:B------:R-:W-:Y:S02]  /*1d90*/  SHF.R.U64 R18, R23, 0x2, R12 ;  /* 0x0000000217127819 */ /* 0x000fe4000000120c */
[----:B------:R-:W-:-:S02]  /*1da0*/  LOP3.LUT R21, R12, R21, RZ, 0x3c, !PT ;  /* 0x000000150c157212 */ /* 0x000fc400078e3cff */
[--C-:B------:R-:W-:Y:S02]  /*1db0*/  SHF.R.U32.HI R12, RZ, 0x2, R13.reuse ;  /* 0x00000002ff0c7819 */ /* 0x100fe4000001160d */
[----:B------:R-:W-:Y:S02]  /*1dc0*/  SHF.R.U64 R15, R14, 0x2, R13 ;  /* 0x000000020e0f7819 */ /* 0x000fe4000000120d */
[----:B------:R-:W-:Y:S02]  /*1dd0*/  LOP3.LUT R25, R22, R25, RZ, 0x3c, !PT ;  /* 0x0000001916197212 */ /* 0x000fe400078e3cff */
[----:B------:R-:W-:Y:S02]  /*1de0*/  SHF.R.U32.HI R17, RZ, 0x2, R16 ;  /* 0x00000002ff117819 */ /* 0x000fe40000011610 */
[----:B------:R-:W-:Y:S02]  /*1df0*/  LOP3.LUT R18, R23, R18, RZ, 0x3c, !PT ;  /* 0x0000001217127212 */ /* 0x000fe400078e3cff */
[----:B------:R-:W-:-:S02]  /*1e00*/  LOP3.LUT R12, R13, R12, RZ, 0x3c, !PT ;  /* 0x0000000c0d0c7212 */ /* 0x000fc400078e3cff */
[----:B------:R-:W-:Y:S02]  /*1e10*/  LOP3.LUT R15, R14, R15, RZ, 0x3c, !PT ;  /* 0x0000000f0e0f7212 */ /* 0x000fe400078e3cff */
[----:B------:R-:W-:Y:S02]  /*1e20*/  LOP3.LUT R17, R16, R17, RZ, 0x3c, !PT ;  /* 0x0000001110117212 */ /* 0x000fe400078e3cff */
[C---:B------:R-:W-:Y:S02]  /*1e30*/  SHF.R.U64 R13, R18.reuse, 0x1, R21 ;  /* 0x00000001120d7819 */ /* 0x040fe40000001215 */
[----:B------:R-:W-:Y:S02]  /*1e40*/  SHF.R.U64 R14, R25, 0x1, R20 ;  /* 0x00000001190e7819 */ /* 0x000fe40000001214 */
[----:B------:R-:W-:Y:S02]  /*1e50*/  SHF.R.U64 R16, R19, 0x2, R16 ;  /* 0x0000000213107819 */ /* 0x000fe40000001210 */
[----:B------:R-:W-:-:S02]  /*1e60*/  LOP3.LUT R13, R18, 0x1, R13, 0x48, !PT ;  /* 0x00000001120d7812 */ /* 0x000fc400078e480d */
[----:B------:R-:W-:Y:S02]  /*1e70*/  LOP3.LUT R14, R25, 0x1, R14, 0x48, !PT ;  /* 0x00000001190e7812 */ /* 0x000fe400078e480e */
[----:B------:R-:W-:Y:S02]  /*1e80*/  LOP3.LUT R16, R19, R16, RZ, 0x3c, !PT ;  /* 0x0000001013107212 */ /* 0x000fe400078e3cff */
[----:B------:R-:W-:Y:S02]  /*1e90*/  SHF.R.U64 R12, R15, 0x1, R12 ;  /* 0x000000010f0c7819 */ /* 0x000fe4000000120c */
[----:B------:R-:W-:-:S04]  /*1ea0*/  SHF.R.U64 R17, R16, 0x1, R17 ;  /* 0x0000000110117819 */ /* 0x000fc80000001211 */
[----:B------:R-:W-:Y:S02]  /*1eb0*/  LOP3.LUT R17, R16, 0x1, R17, 0x48, !PT ;  /* 0x0000000110117812 */ /* 0x000fe400078e4811 */
[----:B--2---:R-:W-:Y:S02]  /*1ec0*/  LOP3.LUT R13, R8, R13, RZ, 0x3c, !PT ;  /* 0x0000000d080d7212 */ /* 0x004fe400078e3cff */
[----:B---3--:R-:W-:Y:S02]  /*1ed0*/  LOP3.LUT R9, R9, R14, RZ, 0x3c, !PT ;  /* 0x0000000e09097212 */ /* 0x008fe400078e3cff */
[----:B------:R-:W-:Y:S02]  /*1ee0*/  IADD3 R14, P2, PT, R40, R7, RZ ;  /* 0x00000007280e7210 */ /* 0x000fe40007f5e0ff */
[----:B------:R-:W-:Y:S01]  /*1ef0*/  LOP3.LUT R8, R15, 0x1, R12, 0x48, !PT ;  /* 0x000000010f087812 */ /* 0x000fe200078e480c */
[----:B------:R-:W-:Y:S01]  /*1f00*/  IMAD.MOV.U32 R12, RZ, RZ, 0x3000 ;  /* 0x00003000ff0c7424 */ /* 0x000fe200078e00ff */
[----:B------:R-:W-:Y:S01]  /*1f10*/  ISETP.NE.AND P1, PT, R13, R6, PT ;  /* 0x000000060d00720c */ /* 0x000fe20003f25270 */
[----:B------:R-:W-:Y:S01]  /*1f20*/  IMAD.X R15, RZ, RZ, R4, P2 ;  /* 0x000000ffff0f7224 */ /* 0x000fe200010e0604 */
[----:B------:R-:W-:-:S02]  /*1f30*/  IADD3 R13, P3, PT, R14, 0x1000, RZ ;  /* 0x000010000e0d7810 */ /* 0x000fc40007f7e0ff */
[----:B------:R-:W-:Y:S02]  /*1f40*/  ISETP.NE.AND P0, PT, R9, R6, PT ;  /* 0x000000060900720c */ /* 0x000fe40003f05270 */
[----:B------:R-:W-:Y:S02]  /*1f50*/  SEL R12, R12, 0x2000, !P1 ;  /* 0x000020000c0c7807 */ /* 0x000fe40004800000 */
[----:B------:R-:W-:Y:S01]  /*1f60*/  LOP3.LUT R9, R10, R17, RZ, 0x3c, !PT ;  /* 0x000000110a097212 */ /* 0x000fe200078e3cff */
[----:B------:R-:W-:Y:S01]  /*1f70*/  IMAD.X R10, RZ, RZ, R15, P3 ;  /* 0x000000ffff0a7224 */ /* 0x000fe200018e060f */
[-C--:B------:R-:W-:Y:S02]  /*1f80*/  SEL R19, R13, R14.reuse, !P0 ;  /* 0x0000000e0d137207 */ /* 0x080fe40004000000 */
[----:B------:R-:W-:Y:S02]  /*1f90*/  IADD3 R23, P3, PT, R12, R14, RZ ;  /* 0x0000000e0c177210 */ /* 0x000fe40007f7e0ff */
[----:B------:R-:W-:-:S02]  /*1fa0*/  IADD3 R13, P1, PT, R19, 0x10, RZ ;  /* 0x00000010130d7810 */ /* 0x000fc40007f3e0ff */
[----:B------:R-:W-:Y:S01]  /*1fb0*/  SEL R18, R10, R15, !P0 ;  /* 0x0000000f0a127207 */ /* 0x000fe20004000000 */
[----:B------:R-:W-:Y:S01]  /*1fc0*/  IMAD.MOV.U32 R10, RZ, RZ, 0x5000 ;  /* 0x00005000ff0a7424 */ /* 0x000fe200078e00ff */
[----:B------:R-:W-:Y:S02]  /*1fd0*/  ISETP.NE.AND P4, PT, R9, R6, PT ;  /* 0x000000060900720c */ /* 0x000fe40003f85270 */
[----:B------:R-:W-:Y:S02]  /*1fe0*/  IADD3 R9, P2, PT, R23, 0x10, RZ ;  /* 0x0000001017097810 */ /* 0x000fe40007f5e0ff */
[-C--:B------:R-:W-:Y:S01]  /*1ff0*/  ISETP.GT.U32.AND P0, PT, R13, R42.reuse, PT ;  /* 0x0000002a0d00720c */ /* 0x080fe20003f04070 */
[----:B------:R-:W-:Y:S01]  /*2000*/  IMAD.X R13, RZ, RZ, R18, P1 ;  /* 0x000000ffff0d7224 */ /* 0x000fe200008e0612 */
[----:B------:R-:W-:Y:S02]  /*2010*/  ISETP.GT.U32.AND P1, PT, R9, R42, PT ;  /* 0x0000002a0900720c */ /* 0x000fe40003f24070 */
[----:B------:R-:W-:Y:S01]  /*2020*/  SEL R9, R10, 0x4000, !P4 ;  /* 0x000040000a097807 */ /* 0x000fe20006000000 */
[----:B------:R-:W-:Y:S01]  /*2030*/  IMAD.X R22, RZ, RZ, R15, P3 ;  /* 0x000000ffff167224 */ /* 0x000fe200018e060f */
[----:B------:R-:W-:-:S02]  /*2040*/  LOP3.LUT R11, R11, R8, RZ, 0x3c, !PT ;  /* 0x000000080b0b7212 */ /* 0x000fc400078e3cff */
[-C--:B------:R-:W-:Y:S01]  /*2050*/  ISETP.GT.U32.AND.EX P0, PT, R13, R43.reuse, PT, P0 ;  /* 0x0000002b0d00720c */ /* 0x080fe20003f04100 */
[----:B------:R-:W-:Y:S01]  /*2060*/  IMAD.MOV.U32 R8, RZ, RZ, 0x7000 ;  /* 0x00007000ff087424 */ /* 0x000fe200078e00ff */
[----:B------:R-:W-:Y:S02]  /*2070*/  IADD3 R25, P3, PT, R9, R14, RZ ;  /* 0x0000000e09197210 */ /* 0x000fe40007f7e0ff */
[----:B------:R-:W-:Y:S01]  /*2080*/  ISETP.NE.AND P4, PT, R11, R6, PT ;  /* 0x000000060b00720c */ /* 0x000fe20003f85270 */
[----:B------:R-:W-:Y:S01]  /*2090*/  IMAD.X R11, RZ, RZ, R22, P2 ;  /* 0x000000ffff0b7224 */ /* 0x000fe200010e0616 */
[----:B------:R-:W-:Y:S01]  /*20a0*/  IADD3 R9, P2, PT, R25, 0x10, RZ ;  /* 0x0000001019097810 */ /* 0x000fe20007f5e0ff */
[----:B------:R-:W-:Y:S01]  /*20b0*/  IMAD.X R24, RZ, RZ, R15, P3 ;  /* 0x000000ffff187224 */ /* 0x000fe200018e060f */
[----:B------:R-:W-:Y:S02]  /*20c0*/  SEL R8, R8, 0x6000, !P4 ;  /* 0x0000600008087807 */ /* 0x000fe40006000000 */
[----:B------:R-:W-:Y:S01]  /*20d0*/  ISETP.GT.U32.AND.EX P1, PT, R11, R43, PT, P1 ;  /* 0x0000002b0b00720c */ /* 0x000fe20003f24110 */
[----:B------:R-:W-:Y:S01]  /*20e0*/  IMAD.X R11, RZ, RZ, R24, P2 ;  /* 0x000000ffff0b7224 */ /* 0x000fe200010e0618 */
[----:B------:R-:W-:-:S02]  /*20f0*/  ISETP.GT.U32.AND P3, PT, R9, R42, PT ;  /* 0x0000002a0900720c */ /* 0x000fc40003f64070 */
[----:B------:R-:W-:Y:S02]  /*2100*/  IADD3 R27, P4, PT, R8, R14, RZ ;  /* 0x0000000e081b7210 */ /* 0x000fe40007f9e0ff */
[----:B------:R-:W0:Y:S01]  /*2110*/  @!P0 LDC.64 R8, c[0x0][0x380] ;  /* 0x0000e000ff088b82 */ /* 0x000e220000000a00 */
[----:B------:R-:W-:Y:S02]  /*2120*/  ISETP.GT.U32.AND.EX P2, PT, R11, R43, PT, P3 ;  /* 0x0000002b0b00720c */ /* 0x000fe40003f44130 */
[----:B------:R-:W-:Y:S01]  /*2130*/  IADD3 R11, P3, PT, R27, 0x10, RZ ;  /* 0x000000101b0b7810 */ /* 0x000fe20007f7e0ff */
[----:B------:R-:W-:-:S03]  /*2140*/  IMAD.X R26, RZ, RZ, R15, P4 ;  /* 0x000000ffff1a7224 */ /* 0x000fc600020e060f */
[----:B------:R-:W-:Y:S01]  /*2150*/  ISETP.GT.U32.AND P4, PT, R11, R42, PT ;  /* 0x0000002a0b00720c */ /* 0x000fe20003f84070 */
[----:B------:R-:W-:Y:S01]  /*2160*/  IMAD.X R11, RZ, RZ, R26, P3 ;  /* 0x000000ffff0b7224 */ /* 0x000fe200018e061a */
[----:B------:R-:W1:Y:S04]  /*2170*/  @!P1 LDC.64 R12, c[0x0][0x380] ;  /* 0x0000e000ff0c9b82 */ /* 0x000e680000000a00 */
[----:B------:R-:W-:-:S04]  /*2180*/  ISETP.GT.U32.AND.EX P3, PT, R11, R43, PT, P4 ;  /* 0x0000002b0b00720c */ /* 0x000fc80003f64140 */
[----:B------:R-:W2:Y:S01]  /*2190*/  @!P2 LDC.64 R16, c[0x0][0x380] ;  /* 0x0000e000ff10ab82 */ /* 0x000ea20000000a00 */
[----:B0-----:R-:W-:-:S08]  /*21a0*/  @!P0 IADD3 R8, P4, PT, R19, R8, RZ ;  /* 0x0000000813088210 */ /* 0x001fd00007f9e0ff */
[----:B------:R-:W0:Y:S01]  /*21b0*/  @!P3 LDC.64 R20, c[0x0][0x380] ;  /* 0x0000e000ff14bb82 */ /* 0x000e220000000a00 */
[----:B------:R-:W-:Y:S01]  /*21c0*/  @!P0 IMAD.X R9, R18, 0x1, R9, P4 ;  /* 0x0000000112098824 */ /* 0x000fe200020e0609 */
[----:B-1----:R-:W-:-:S05]  /*21d0*/  @!P1 IADD3 R12, P4, PT, R23, R12, RZ ;  /* 0x0000000c170c9210 */ /* 0x002fca0007f9e0ff */
[----:B------:R-:W3:Y:S01]  /*21e0*/  @!P0 LD.E.128 R8, desc[UR6][R8.64] ;  /* 0x0000000608088980 */ /* 0x000ee2000c101d00 */
[----:B------:R-:W-:Y:S01]  /*21f0*/  @!P1 IMAD.X R13, R22, 0x1, R13, P4 ;  /* 0x00000001160d9824 */ /* 0x000fe200020e060d */
[----:B--2---:R-:W-:-:S05]  /*2200*/  @!P2 IADD3 R16, P4, PT, R25, R16, RZ ;  /* 0x000000101910a210 */ /* 0x004fca0007f9e0ff */
[----:B------:R-:W2:Y:S01]  /*2210*/  @!P1 LD.E.128 R12, desc[UR6][R12.64] ;  /* 0x000000060c0c9980 */ /* 0x000ea2000c101d00 */
[----:B------:R-:W-:Y:S01]  /*2220*/  @!P2 IMAD.X R17, R24, 0x1, R17, P4 ;  /* 0x000000011811a824 */ /* 0x000fe200020e0611 */
[----:B0-----:R-:W-:-:S05]  /*2230*/  @!P3 IADD3 R20, P4, PT, R27, R20, RZ ;  /* 0x000000141b14b210 */ /* 0x001fca0007f9e0ff */
[----:B------:R-:W4:Y:S01]  /*2240*/  @!P2 LD.E.128 R16, desc[UR6][R16.64] ;  /* 0x000000061010a980 */ /* 0x000f22000c101d00 */
[----:B------:R-:W-:-:S06]  /*2250*/  @!P3 IMAD.X R21, R26, 0x1, R21, P4 ;  /* 0x000000011a15b824 */ /* 0x000fcc00020e0615 */
[----:B------:R-:W4:Y:S01]  /*2260*/  @!P3 LD.E.128 R20, desc[UR6][R20.64] ;  /* 0x000000061414b980 */ /* 0x000f22000c101d00 */
[----:B---3--:R-:W-:-:S04]  /*2270*/  @!P0 FMNMX3 R24, R46, |R8|, |R9|, !PT ;  /* 0x400000082e188276 */ /* 0x008fc80007800409 */
[----:B------:R-:W-:Y:S02]  /*2280*/  @!P0 FMNMX3 R46, R24, |R10|, |R11|, !PT ;  /* 0x4000000a182e8276 */ /* 0x000fe4000780040b */
[----:B------:R-:W-:Y:S02]  /*2290*/  IADD3 R7, P0, PT, R7, 0x8000, RZ ;  /* 0x0000800007077810 */ /* 0x000fe40007f1e0ff */
[----:B--2---:R-:W-:-:S03]  /*22a0*/  @!P1 FMNMX3 R8, R46, |R12|, |R13|, !PT ;  /* 0x4000000c2e089276 */ /* 0x004fc6000780040d */
[----:B------:R-:W-:Y:S01]  /*22b0*/  IMAD.X R4, RZ, RZ, R4, P0 ;  /* 0x000000ffff047224 */ /* 0x000fe200000e0604 */
[----:B------:R-:W-:Y:S02]  /*22c0*/  ISETP.GE.U32.AND P0, PT, R7, R42, PT ;  /* 0x0000002a0700720c */ /* 0x000fe40003f06070 */
[----:B------:R-:W-:Y:S02]  /*22d0*/  @!P1 FMNMX3 R46, R8, |R14|, |R15|, !PT ;  /* 0x4000000e082e9276 */ /* 0x000fe4000780040f */
[----:B------:R-:W-:Y:S02]  /*22e0*/  ISETP.GE.U32.AND.EX P0, PT, R4, R43, PT, P0 ;  /* 0x0000002b0400720c */ /* 0x000fe40003f06100 */
[----:B----4-:R-:W-:-:S04]  /*22f0*/  @!P2 FMNMX3 R8, R46, |R16|, |R17|, !PT ;  /* 0x400000102e08a276 */ /* 0x010fc80007800411 */
[----:B------:R-:W-:-:S04]  /*2300*/  @!P2 FMNMX3 R46, R8, |R18|, |R19|, !PT ;  /* 0x40000012082ea276 */ /* 0x000fc80007800413 */
[----:B------:R-:W-:-:S04]  /*2310*/  @!P3 FMNMX3 R20, R46, |R20|, |R21|, !PT ;  /* 0x400000142e14b276 */ /* 0x000fc80007800415 */
[----:B------:R-:W-:Y:S01]  /*2320*/  @!P3 FMNMX3 R46, R20, |R22|, |R23|, !PT ;  /* 0x40000016142eb276 */ /* 0x000fe20007800417 */
[----:B------:R-:W-:Y:S06]  /*2330*/  @!P0 BRA `(.L_x_8) ;  /* 0xfffffff4000c8947 */ /* 0x000fec000383ffff */
.L_x_4:
[----:B------:R-:W-:Y:S05]  /*2340*/  BSYNC.RECONVERGENT B0 ;  /* 0x0000000000007941 */ /* 0x000fea0003800200 */
.L_x_3:
[----:B-----5:R-:W0:Y:S01]  /*2350*/  LDC R2, c[0x0][0x398] ;  /* 0x0000e600ff027b82 */ /* 0x020e220000000800 */
[----:B------:R-:W-:Y:S01]  /*2360*/  LOP3.LUT R7, R42, 0xfffffff0, RZ, 0xc0, !PT ;  /* 0xfffffff02a077812 */ /* 0x000fe200078ec0ff */
[----:B------:R-:W-:Y:S03]  /*2370*/  BSSY.RECONVERGENT B0, `(.L_x_9) ;  /* 0x0000078000007945 */ /* 0x000fe60003800200 */
[----:B------:R-:W-:-:S03]  /*2380*/  ISETP.EQ.U32.AND P2, PT, R7, R42, PT ;  /* 0x0000002a0700720c */ /* 0x000fc60003f42070 */
[----:B------:R-:W1:Y:S01]  /*2390*/  S2UR UR5, SR_CTAID.X ;  /* 0x00000000000579c3 */ /* 0x000e620000002500 */
[----:B0-----:R-:W-:-:S04]  /*23a0*/  LOP3.LUT P1, RZ, R2, 0x3, RZ, 0xc0, !PT ;  /* 0x0000000302ff7812 */ /* 0x001fc8000782c0ff */
[----:B------:R-:W-:Y:S02]  /*23b0*/  ISETP.EQ.OR.EX P1, PT, R43, R43, !P1, P2 ;  /* 0x0000002b2b00720c */ /* 0x000fe40004f22720 */
[----:B-1----:R-:W-:-:S04]  /*23c0*/  LOP3.LUT P0, RZ, R5, UR5, RZ, 0xfc, !PT ;  /* 0x0000000505ff7c12 */ /* 0x002fc8000f80fcff */
[----:B------:R-:W-:-:S13]  /*23d0*/  PLOP3.LUT P0, PT, P1, P0, PT, 0xf8, 0x8f ;  /* 0x00000000008f781c */ /* 0x000fda0000f01f70 */
[----:B------:R-:W-:Y:S05]  /*23e0*/  @P0 BRA `(.L_x_10) ;  /* 0x0000000400c00947 */ /* 0x000fea0003800000 */
[----:B------:R-:W-:Y:S01]  /*23f0*/  IADD3 R11, P1, PT, R7, 0x4, RZ ;  /* 0x00000004070b7810 */ /* 0x000fe20007f3e0ff */
[----:B------:R-:W-:Y:S01]  /*2400*/  IMAD.MOV.U32 R2, RZ, RZ, R43 ;  /* 0x000000ffff027224 */ /* 0x000fe200078e002b */
[----:B------:R-:W-:Y:S02]  /*2410*/  LOP3.LUT R8, RZ, R7, RZ, 0x33, !PT ;  /* 0x00000007ff087212 */ /* 0x000fe400078e33ff */
[----:B------:R-:W-:Y:S01]  /*2420*/  ISETP.GT.U32.AND P0, PT, R42, R11, PT ;  /* 0x0000000b2a00720c */ /* 0x000fe20003f04070 */
[----:B------:R-:W-:-:S05]  /*2430*/  IMAD.X R9, RZ, RZ, R2, P1 ;  /* 0x000000ffff097224 */ /* 0x000fca00008e0602 */
[----:B------:R-:W-:-:S04]  /*2440*/  ISETP.GT.U32.AND.EX P0, PT, R43, R9, PT, P0 ;  /* 0x000000092b00720c */ /* 0x000fc80003f04100 */
[----:B------:R-:W-:Y:S02]  /*2450*/  SEL R11, R42, R11, P0 ;  /* 0x0000000b2a0b7207 */ /* 0x000fe40000000000 */
[----:B------:R-:W-:Y:S02]  /*2460*/  SEL R4, R43, R9, P0 ;  /* 0x000000092b047207 */ /* 0x000fe40000000000 */
[----:B------:R-:W-:Y:S02]  /*2470*/  LOP3.LUT R9, RZ, R2, RZ, 0x33, !PT ;  /* 0x00000002ff097212 */ /* 0x000fe400078e33ff */
[----:B------:R-:W-:-:S04]  /*2480*/  IADD3 R8, P0, PT, R8, R11, RZ ;  /* 0x0000000b08087210 */ /* 0x000fc80007f1e0ff */
[----:B------:R-:W-:Y:S01]  /*2490*/  ISETP.GE.U32.AND P1, PT, R8, 0x3c, PT ;  /* 0x0000003c0800780c */ /* 0x000fe20003f26070 */
[----:B------:R-:W-:-:S05]  /*24a0*/  IMAD.X R9, R9, 0x1, R4, P0 ;  /* 0x0000000109097824 */ /* 0x000fca00000e0604 */
[----:B------:R-:W-:Y:S02]  /*24b0*/  SHF.R.U64 R4, R8, 0x2, R9 ;  /* 0x0000000208047819 */ /* 0x000fe40000001209 */
[----:B------:R-:W-:Y:S02]  /*24c0*/  ISETP.GE.U32.AND.EX P1, PT, R9, RZ, PT, P1 ;  /* 0x000000ff0900720c */ /* 0x000fe40003f26110 */
[----:B------:R-:W-:-:S04]  /*24d0*/  IADD3 R4, P2, PT, R4, 0x1, RZ ;  /* 0x0000000104047810 */ /* 0x000fc80007f5e0ff */
[----:B------:R-:W-:Y:S02]  /*24e0*/  LOP3.LUT R28, R4, 0xf, RZ, 0xc0, !PT ;  /* 0x0000000f041c7812 */ /* 0x000fe400078ec0ff */
[----:B------:R-:W-:Y:S02]  /*24f0*/  LEA.HI.X R9, R9, RZ, RZ, 0x1e, P2 ;  /* 0x000000ff09097211 */ /* 0x000fe400010ff4ff */
[----:B------:R-:W-:-:S04]  /*2500*/  ISETP.NE.U32.AND P0, PT, R28, RZ, PT ;  /* 0x000000ff1c00720c */ /* 0x000fc80003f05070 */
[----:B------:R-:W-:Y:S01]  /*2510*/  ISETP.NE.AND.EX P0, PT, RZ, RZ, PT, P0 ;  /* 0x000000ffff00720c */ /* 0x000fe20003f05300 */
[----:B------:R-:W-:-:S12]  /*2520*/  @!P1 BRA `(.L_x_11) ;  /* 0x0000000000909947 */ /* 0x000fd80003800000 */
[----:B------:R-:W-:Y:S01]  /*2530*/  LOP3.LUT R27, R9, 0x7fffffff, RZ, 0xc0, !PT ;  /* 0x7fffffff091b7812 */ /* 0x000fe200078ec0ff */
[----:B------:R-:W0:Y:S01]  /*2540*/  LDCU.64 UR10, c[0x0][0x380] ;  /* 0x00007000ff0a77ac */ /* 0x000e220008000a00 */
[----:B------:R-:W-:-:S07]  /*2550*/  LOP3.LUT R26, R4, 0xfffffff0, RZ, 0xc0, !PT ;  /* 0xfffffff0041a7812 */ /* 0x000fce00078ec0ff */
.L_x_12:
[----:B0-----:R-:W-:-:S04]  /*2560*/  IADD3 R8, P1, PT, R7, UR10, RZ ;  /* 0x0000000a07087c10 */ /* 0x001fc8000ff3e0ff */
[----:B------:R-:W-:-:S05]  /*2570*/  IADD3.X R9, PT, PT, R2, UR11, RZ, P1, !PT ;  /* 0x0000000b02097c10 */ /* 0x000fca0008ffe4ff */
[----:B------:R-:W2:Y:S04]  /*2580*/  LDG.E R11, desc[UR6][R8.64] ;  /* 0x00000006080b7981 */ /* 0x000ea8000c1e1900 */
[----:B------:R-:W2:Y:S04]  /*2590*/  LDG.E R10, desc[UR6][R8.64+0x4] ;  /* 0x00000406080a7981 */ /* 0x000ea8000c1e1900 */
[----:B------:R-:W3:Y:S04]  /*25a0*/  LDG.E R13, desc[UR6][R8.64+0x8] ;  /* 0x00000806080d7981 */ /* 0x000ee8000c1e1900 */
[----:B------:R-:W3:Y:S04]  /*25b0*/  LDG.E R12, desc[UR6][R8.64+0xc] ;  /* 0x00000c06080c7981 */ /* 0x000ee8000c1e1900 */
[----:B------:R-:W4:Y:S04]  /*25c0*/  LDG.E R15, desc[UR6][R8.64+0x10] ;  /* 0x00001006080f7981 */ /* 0x000f28000c1e1900 */
[----:B------:R-:W4:Y:S04]  /*25d0*/  LDG.E R14, desc[UR6][R8.64+0x14] ;  /* 0x00001406080e7981 */ /* 0x000f28000c1e1900 */
[----:B------:R-:W5:Y:S04]  /*25e0*/  LDG.E R17, desc[UR6][R8.64+0x18] ;  /* 0x0000180608117981 */ /* 0x000f68000c1e1900 */
        /* <DEDUP_REMOVED lines=8> */
[----:B------:R-:W5:Y:S01]  /*2670*/  LDG.E R24, desc[UR6][R8.64+0x3c] ;  /* 0x00003c0608187981 */ /* 0x000f62000c1e1900 */
[----:B------:R-:W-:-:S02]  /*2680*/  IADD3 R26, P1, PT, R26, -0x10, RZ ;  /* 0xfffffff01a1a7810 */ /* 0x000fc40007f3e0ff */
[----:B------:R-:W-:Y:S02]  /*2690*/  IADD3 R7, P2, PT, R7, 0x40, RZ ;  /* 0x0000004007077810 */ /* 0x000fe40007f5e0ff */
[----:B------:R-:W-:Y:S02]  /*26a0*/  IADD3.X R27, PT, PT, R27, -0x1, RZ, P1, !PT ;  /* 0xffffffff1b1b7810 */ /* 0x000fe40000ffe4ff */
[----:B------:R-:W-:Y:S01]  /*26b0*/  ISETP.NE.U32.AND P1, PT, R26, RZ, PT ;  /* 0x000000ff1a00720c */ /* 0x000fe20003f25070 */
[----:B------:R-:W-:-:S03]  /*26c0*/  IMAD.X R2, RZ, RZ, R2, P2 ;  /* 0x000000ffff027224 */ /* 0x000fc600010e0602 */
[----:B------:R-:W-:Y:S02]  /*26d0*/  ISETP.NE.AND.EX P1, PT, R27, RZ, PT, P1 ;  /* 0x000000ff1b00720c */ /* 0x000fe40003f25310 */
[----:B--2---:R-:W-:-:S04]  /*26e0*/  FMNMX3 R10, R46, |R11|, |R10|, !PT ;  /* 0x4000000b2e0a7276 */ /* 0x004fc8000780040a */
[----:B---3--:R-:W-:-:S04]  /*26f0*/  FMNMX3 R10, R10, |R13|, |R12|, !PT ;  /* 0x4000000d0a0a7276 */ /* 0x008fc8000780040c */
[----:B----4-:R-:W-:-:S04]  /*2700*/  FMNMX3 R10, R10, |R15|, |R14|, !PT ;  /* 0x4000000f0a0a7276 */ /* 0x010fc8000780040e */
[----:B-----5:R-:W-:-:S04]  /*2710*/  FMNMX3 R10, R10, |R17|, |R16|, !PT ;  /* 0x400000110a0a7276 */ /* 0x020fc80007800410 */
[----:B------:R-:W-:-:S04]  /*2720*/  FMNMX3 R10, R10, |R19|, |R18|, !PT ;  /* 0x400000130a0a7276 */ /* 0x000fc80007800412 */
[----:B------:R-:W-:-:S04]  /*2730*/  FMNMX3 R10, R10, |R21|, |R20|, !PT ;  /* 0x400000150a0a7276 */ /* 0x000fc80007800414 */
[----:B------:R-:W-:-:S04]  /*2740*/  FMNMX3 R10, R10, |R23|, |R22|, !PT ;  /* 0x400000170a0a7276 */ /* 0x000fc80007800416 */
[----:B------:R-:W-:Y:S01]  /*2750*/  FMNMX3 R46, R10, |R25|, |R24|, !PT ;  /* 0x400000190a2e7276 */ /* 0x000fe20007800418 */
[----:B------:R-:W-:Y:S06]  /*2760*/  @P1 BRA `(.L_x_12) ;  /* 0xfffffffc007c1947 */ /* 0x000fec000383ffff */
.L_x_11:
[----:B------:R-:W-:Y:S05]  /*2770*/  @!P0 BRA `(.L_x_10) ;  /* 0x0000000000dc8947 */ /* 0x000fea0003800000 */
[----:B------:R-:W-:Y:S02]  /*2780*/  ISETP.GE.U32.AND P0, PT, R28, 0x8, PT ;  /* 0x000000081c00780c */ /* 0x000fe40003f06070 */
[----:B------:R-:W-:Y:S02]  /*2790*/  LOP3.LUT R18, R4, 0x7, RZ, 0xc0, !PT ;  /* 0x0000000704127812 */ /* 0x000fe400078ec0ff */
[----:B------:R-:W-:Y:S02]  /*27a0*/  ISETP.GE.U32.AND.EX P0, PT, RZ, RZ, PT, P0 ;  /* 0x000000ffff00720c */ /* 0x000fe40003f06100 */
[----:B------:R-:W-:-:S04]  /*27b0*/  ISETP.NE.U32.AND P1, PT, R18, RZ, PT ;  /* 0x000000ff1200720c */ /* 0x000fc80003f25070 */
[----:B------:R-:W-:-:S07]  /*27c0*/  ISETP.NE.AND.EX P1, PT, RZ, RZ, PT, P1 ;  /* 0x000000ffff00720c */ /* 0x000fce0003f25310 */
[----:B------:R-:W-:Y:S06]  /*27d0*/  @!P0 BRA `(.L_x_13) ;  /* 0x0000000000448947 */ /* 0x000fec0003800000 */
[----:B------:R-:W0:Y:S02]  /*27e0*/  LDCU.64 UR10, c[0x0][0x380] ;  /* 0x00007000ff0a77ac */ /* 0x000e240008000a00 */
        /* <DEDUP_REMOVED lines=9> */
[----:B------:R-:W5:Y:S01]  /*2880*/  LDG.E R16, desc[UR6][R8.64+0x1c] ;  /* 0x00001c0608107981 */ /* 0x000f62000c1e1900 */
[----:B------:R-:W-:-:S05]  /*2890*/  IADD3 R7, P0, PT, R7, 0x20, RZ ;  /* 0x0000002007077810 */ /* 0x000fca0007f1e0ff */
[----:B------:R-:W-:Y:S01]  /*28a0*/  IMAD.X R2, RZ, RZ, R2, P0 ;  /* 0x000000ffff027224 */ /* 0x000fe200000e0602 */
[----:B--2---:R-:W-:-:S04]  /*28b0*/  FMNMX3 R10, R46, |R11|, |R10|, !PT ;  /* 0x4000000b2e0a7276 */ /* 0x004fc8000780040a */
[----:B---3--:R-:W-:-:S04]  /*28c0*/  FMNMX3 R10, R10, |R13|, |R12|, !PT ;  /* 0x4000000d0a0a7276 */ /* 0x008fc8000780040c */
[----:B----4-:R-:W-:-:S04]  /*28d0*/  FMNMX3 R10, R10, |R15|, |R14|, !PT ;  /* 0x4000000f0a0a7276 */ /* 0x010fc8000780040e */
[----:B-----5:R-:W-:-:S07]  /*28e0*/  FMNMX3 R46, R10, |R17|, |R16|, !PT ;  /* 0x400000110a2e7276 */ /* 0x020fce0007800410 */
.L_x_13:
[----:B------:R-:W-:Y:S05]  /*28f0*/  @!P1 BRA `(.L_x_10) ;  /* 0x00000000007c9947 */ /* 0x000fea0003800000 */
[----:B------:R-:W-:-:S04]  /*2900*/  ISETP.GE.U32.AND P0, PT, R18, 0x4, PT ;  /* 0x000000041200780c */ /* 0x000fc80003f06070 */
[----:B------:R-:W-:-:S13]  /*2910*/  ISETP.GE.U32.AND.EX P0, PT, RZ, RZ, PT, P0 ;  /* 0x000000ffff00720c */ /* 0x000fda0003f06100 */
[----:B------:R-:W0:Y:S02]  /*2920*/  @P0 LDC.64 R8, c[0x0][0x380] ;  /* 0x0000e000ff080b82 */ /* 0x000e240000000a00 */
[----:B0-----:R-:W-:-:S05]  /*2930*/  @P0 IADD3 R8, P1, PT, R7, R8, RZ ;  /* 0x0000000807080210 */ /* 0x001fca0007f3e0ff */
[----:B------:R-:W-:-:S05]  /*2940*/  @P0 IMAD.X R9, R2, 0x1, R9, P1 ;  /* 0x0000000102090824 */ /* 0x000fca00008e0609 */
[----:B------:R-:W2:Y:S04]  /*2950*/  @P0 LDG.E R13, desc[UR6][R8.64] ;  /* 0x00000006080d0981 */ /* 0x000ea8000c1e1900 */
[----:B------:R-:W2:Y:S04]  /*2960*/  @P0 LDG.E R12, desc[UR6][R8.64+0x4] ;  /* 0x00000406080c0981 */ /* 0x000ea8000c1e1900 */
[----:B------:R-:W3:Y:S04]  /*2970*/  @P0 LDG.E R15, desc[UR6][R8.64+0x8] ;  /* 0x00000806080f0981 */ /* 0x000ee8000c1e1900 */
[----:B------:R-:W3:Y:S01]  /*2980*/  @P0 LDG.E R14, desc[UR6][R8.64+0xc] ;  /* 0x00000c06080e0981 */ /* 0x000ee2000c1e1900 */
[----:B------:R-:W-:Y:S01]  /*2990*/  LOP3.LUT R10, R4, 0x3, RZ, 0xc0, !PT ;  /* 0x00000003040a7812 */ /* 0x000fe200078ec0ff */
[----:B------:R-:W-:Y:S01]  /*29a0*/  IMAD.MOV.U32 R11, RZ, RZ, RZ ;  /* 0x000000ffff0b7224 */ /* 0x000fe200078e00ff */
[----:B------:R-:W-:-:S02]  /*29b0*/  @P0 IADD3 R7, P2, PT, R7, 0x10, RZ ;  /* 0x0000001007070810 */ /* 0x000fc40007f5e0ff */
[----:B------:R-:W-:-:S03]  /*29c0*/  ISETP.NE.U32.AND P1, PT, R10, RZ, PT ;  /* 0x000000ff0a00720c */ /* 0x000fc60003f25070 */
[----:B------:R-:W-:Y:S01]  /*29d0*/  @P0 IMAD.X R2, RZ, RZ, R2, P2 ;  /* 0x000000ffff020224 */ /* 0x000fe200010e0602 */
[----:B------:R-:W-:Y:S02]  /*29e0*/  ISETP.NE.AND.EX P1, PT, R11, RZ, PT, P1 ;  /* 0x000000ff0b00720c */ /* 0x000fe40003f25310 */
[----:B--2---:R-:W-:-:S04]  /*29f0*/  @P0 FMNMX3 R12, R46, |R13|, |R12|, !PT ;  /* 0x4000000d2e0c0276 */ /* 0x004fc8000780040c */
[----:B---3--:R-:W-:-:S07]  /*2a00*/  @P0 FMNMX3 R46, R12, |R15|, |R14|, !PT ;  /* 0x4000000f0c2e0276 */ /* 0x008fce000780040e */
[----:B------:R-:W-:Y:S05]  /*2a10*/  @!P1 BRA `(.L_x_10) ;  /* 0x0000000000349947 */ /* 0x000fea0003800000 */
[----:B------:R-:W0:Y:S02]  /*2a20*/  LDCU.64 UR10, c[0x0][0x380] ;  /* 0x00007000ff0a77ac */ /* 0x000e240008000a00 */
[----:B0-----:R-:W-:-:S04]  /*2a30*/  IADD3 R4, P0, PT, R7, UR10, RZ ;  /* 0x0000000a07047c10 */ /* 0x001fc8000ff1e0ff */
[----:B------:R-:W-:-:S09]  /*2a40*/  IADD3.X R9, PT, PT, R2, UR11, RZ, P0, !PT ;  /* 0x0000000b02097c10 */ /* 0x000fd200087fe4ff */
.L_x_14:
[----:B------:R-:W-:-:S05]  /*2a50*/  IMAD.MOV.U32 R8, RZ, RZ, R4 ;  /* 0x000000ffff087224 */ /* 0x000fca00078e0004 */
[----:B------:R0:W2:Y:S01]  /*2a60*/  LDG.E R7, desc[UR6][R8.64] ;  /* 0x0000000608077981 */ /* 0x0000a2000c1e1900 */
[----:B------:R-:W-:Y:S02]  /*2a70*/  IADD3 R10, P0, PT, R10, -0x1, RZ ;  /* 0xffffffff0a0a7810 */ /* 0x000fe40007f1e0ff */
[----:B------:R-:W-:Y:S02]  /*2a80*/  IADD3 R4, P1, PT, R4, 0x4, RZ ;  /* 0x0000000404047810 */ /* 0x000fe40007f3e0ff */
[----:B------:R-:W-:Y:S02]  /*2a90*/  IADD3.X R11, PT, PT, R11, -0x1, RZ, P0, !PT ;  /* 0xffffffff0b0b7810 */ /* 0x000fe400007fe4ff */
[----:B------:R-:W-:Y:S01]  /*2aa0*/  ISETP.NE.U32.AND P0, PT, R10, RZ, PT ;  /* 0x000000ff0a00720c */ /* 0x000fe20003f05070 */
[----:B0-----:R-:W-:-:S03]  /*2ab0*/  IMAD.X R9, RZ, RZ, R9, P1 ;  /* 0x000000ffff097224 */ /* 0x001fc600008e0609 */
[----:B------:R-:W-:Y:S02]  /*2ac0*/  ISETP.NE.AND.EX P0, PT, R11, RZ, PT, P0 ;  /* 0x000000ff0b00720c */ /* 0x000fe40003f05300 */
[----:B--2---:R-:W-:-:S11]  /*2ad0*/  FMNMX R46, |R7|, R46, !PT ;  /* 0x0000002e072e7209 */ /* 0x004fd60007800200 */
[----:B------:R-:W-:Y:S05]  /*2ae0*/  @P0 BRA `(.L_x_14) ;  /* 0xfffffffc00d80947 */ /* 0x000fea000383ffff */
.L_x_10:
[----:B------:R-:W-:Y:S05]  /*2af0*/  BSYNC.RECONVERGENT B0 ;  /* 0x0000000000007941 */ /* 0x000fea0003800200 */
.L_x_9:
[----:B------:R-:W0:Y:S01]  /*2b00*/  SHFL.BFLY PT, R7, R46, 0x10, 0x1f ;  /* 0x0e001f002e077f89 */ /* 0x000e2200000e0000 */
[----:B------:R-:W-:Y:S01]  /*2b10*/  USHF.R.U32.HI UR4, URZ, 0x5, UR4 ;  /* 0x00000005ff047899 */ /* 0x000fe20008011604 */
[----:B------:R-:W-:Y:S01]  /*2b20*/  BSSY.RECONVERGENT B0, `(.L_x_15) ;  /* 0x000002e000007945 */ /* 0x000fe20003800200 */
[----:B0-----:R-:W-:-:S05]  /*2b30*/  FMNMX R7, |R7|, R46, !PT ;  /* 0x0000002e07077209 */ /* 0x001fca0007800200 */
[----:B------:R-:W0:Y:S02]  /*2b40*/  SHFL.BFLY PT, R2, R7, 0x8, 0x1f ;  /* 0x0d001f0007027f89 */ /* 0x000e2400000e0000 */
[----:B0-----:R-:W-:Y:S02]  /*2b50*/  FMNMX R4, R7, |R2|, !PT ;  /* 0x4000000207047209 */ /* 0x001fe40007800000 */
[----:B------:R-:W-:-:S03]  /*2b60*/  LOP3.LUT P0, R2, R5, 0x1f, RZ, 0xc0, !PT ;  /* 0x0000001f05027812 */ /* 0x000fc6000780c0ff */
[----:B------:R-:W0:Y:S01]  /*2b70*/  SHFL.BFLY PT, R9, R4, 0x4, 0x1f ;  /* 0x0c801f0004097f89 */ /* 0x000e2200000e0000 */
[----:B------:R-:W-:-:S09]  /*2b80*/  ISETP.GE.U32.AND P1, PT, R2, UR4, PT ;  /* 0x0000000402007c0c */ /* 0x000fd2000bf26070 */
[----:B------:R-:W1:Y:S01]  /*2b90*/  @!P0 S2R R11, SR_CgaCtaId ;  /* 0x00000000000b8919 */ /* 0x000e620000008800 */
[----:B------:R-:W-:-:S03]  /*2ba0*/  @!P0 MOV R10, 0x400 ;  /* 0x00000400000a8802 */ /* 0x000fc60000000f00 */
[----:B------:R-:W2:Y:S01]  /*2bb0*/  @!P1 S2R R13, SR_CgaCtaId ;  /* 0x00000000000d9919 */ /* 0x000ea20000008800 */
[----:B0-----:R-:W-:Y:S02]  /*2bc0*/  FMNMX R9, R4, |R9|, !PT ;  /* 0x4000000904097209 */ /* 0x001fe40007800000 */
[----:B------:R-:W-:-:S03]  /*2bd0*/  @!P1 MOV R4, 0x400 ;  /* 0x0000040000049802 */ /* 0x000fc60000000f00 */
[----:B------:R-:W0:Y:S01]  /*2be0*/  SHFL.BFLY PT, R8, R9, 0x2, 0x1f ;  /* 0x0c401f0009087f89 */ /* 0x000e2200000e0000 */
[----:B-1----:R-:W-:-:S04]  /*2bf0*/  @!P0 LEA R10, R11, R10, 0x18 ;  /* 0x0000000a0b0a8211 */ /* 0x002fc800078ec0ff */
[----:B------:R-:W-:Y:S02]  /*2c00*/  @!P0 LEA.HI R10, R5, R10, RZ, 0x1d ;  /* 0x0000000a050a8211 */ /* 0x000fe400078fe8ff */
[----:B--2---:R-:W-:Y:S02]  /*2c10*/  @!P1 LEA R13, R13, R4, 0x18 ;  /* 0x000000040d0d9211 */ /* 0x004fe400078ec0ff */
[----:B0-----:R-:W-:-:S03]  /*2c20*/  FMNMX R8, R9, |R8|, !PT ;  /* 0x4000000809087209 */ /* 0x001fc60007800000 */
[----:B------:R-:W-:Y:S02]  /*2c30*/  @!P1 IMAD R4, R2, 0x4, R13 ;  /* 0x0000000402049824 */ /* 0x000fe400078e020d */
[----:B------:R-:W-:Y:S01]  /*2c40*/  IMAD.MOV.U32 R2, RZ, RZ, RZ ;  /* 0x000000ffff027224 */ /* 0x000fe200078e00ff */
[----:B------:R-:W0:Y:S02]  /*2c50*/  SHFL.BFLY PT, R7, R8, 0x1, 0x1f ;  /* 0x0c201f0008077f89 */ /* 0x000e2400000e0000 */
[----:B0-----:R-:W-:-:S05]  /*2c60*/  FMNMX R11, R8, |R7|, !PT ;  /* 0x40000007080b7209 */ /* 0x001fca0007800000 */
[----:B------:R-:W-:Y:S01]  /*2c70*/  @!P0 STS [R10], R11 ;  /* 0x0000000b0a008388 */ /* 0x000fe20000000800 */
[----:B------:R-:W-:Y:S01]  /*2c80*/  BAR.SYNC.DEFER_BLOCKING 0x0 ;  /* 0x0000000000007b1d */ /* 0x000fe20000010000 */
[----:B------:R-:W-:-:S05]  /*2c90*/  PLOP3.LUT P0, PT, PT, PT, PT, 0x8, 0x80 ;  /* 0x000000000080781c */ /* 0x000fca0003f0e170 */
[----:B------:R-:W0:Y:S01]  /*2ca0*/  @!P1 LDS R2, [R4] ;  /* 0x0000000004029984 */ /* 0x000e220000000800 */
[----:B------:R-:W-:-:S03]  /*2cb0*/  ISETP.NE.AND P1, PT, R5, RZ, PT ;  /* 0x000000ff0500720c */ /* 0x000fc60003f25270 */
[----:B0-----:R-:W0:Y:S02]  /*2cc0*/  SHFL.BFLY PT, R7, R2, 0x10, 0x1f ;  /* 0x0e001f0002077f89 */ /* 0x001e2400000e0000 */
[----:B0-----:R-:W-:-:S05]  /*2cd0*/  FMNMX R7, |R7|, R2, !PT ;  /* 0x0000000207077209 */ /* 0x001fca0007800200 */
[----:B------:R-:W0:Y:S02]  /*2ce0*/  SHFL.BFLY PT, R8, R7, 0x8, 0x1f ;  /* 0x0d001f0007087f89 */ /* 0x000e2400000e0000 */
[----:B0-----:R-:W-:-:S05]  /*2cf0*/  FMNMX R8, R7, |R8|, !PT ;  /* 0x4000000807087209 */ /* 0x001fca0007800000 */
[----:B------:R-:W0:Y:S02]  /*2d00*/  SHFL.BFLY PT, R9, R8, 0x4, 0x1f ;  /* 0x0c801f0008097f89 */ /* 0x000e2400000e0000 */
[----:B0-----:R-:W-:-:S05]  /*2d10*/  FMNMX R9, R8, |R9|, !PT ;  /* 0x4000000908097209 */ /* 0x001fca0007800000 */
[----:B------:R-:W0:Y:S02]  /*2d20*/  SHFL.BFLY PT, R12, R9, 0x2, 0x1f ;  /* 0x0c401f00090c7f89 */ /* 0x000e2400000e0000 */
[----:B0-----:R-:W-:-:S05]  /*2d30*/  FMNMX R12, R9, |R12|, !PT ;  /* 0x4000000c090c7209 */ /* 0x001fca0007800000 */
[----:B------:R-:W0:Y:S02]  /*2d40*/  SHFL.BFLY PT, R11, R12, 0x1, 0x1f ;  /* 0x0c201f000c0b7f89 */ /* 0x000e2400000e0000 */
[----:B0-----:R-:W-:Y:S01]  /*2d50*/  FMNMX R13, R12, |R11|, !PT ;  /* 0x4000000b0c0d7209 */ /* 0x001fe20007800000 */
[----:B------:R-:W-:Y:S06]  /*2d60*/  @P1 BRA `(.L_x_16) ;  /* 0x0000000000241947 */ /* 0x000fec0003800000 */
[----:B------:R-:W-:Y:S01]  /*2d70*/  IMAD.U32 R8, RZ, RZ, UR8 ;  /* 0x00000008ff087e24 */ /* 0x000fe2000f8e00ff */
[----:B------:R-:W-:Y:S01]  /*2d80*/  LEA R7, R0, 0xffffffff, 0x1 ;  /* 0xffffffff00077811 */ /* 0x000fe200078e08ff */
[----:B------:R-:W-:Y:S01]  /*2d90*/  IMAD.U32 R9, RZ, RZ, UR9 ;  /* 0x00000009ff097e24 */ /* 0x000fe2000f8e00ff */
[----:B------:R-:W0:Y:S04]  /*2da0*/  LDC.64 R10, c[0x0][0x388] ;  /* 0x0000e200ff0a7b82 */ /* 0x000e280000000a00 */
[----:B------:R-:W2:Y:S01]  /*2db0*/  ATOMG.E.INC.STRONG.GPU PT, R8, desc[UR6][R8.64+-0x14], R7 ;  /* 0xffffec07080879a8 */ /* 0x000ea200099ef106 */
[----:B------:R-:W-:-:S04]  /*2dc0*/  IMAD R3, R6, R0, R3 ;  /* 0x0000000006037224 */ /* 0x000fc800078e0203 */
[----:B0-----:R-:W-:-:S05]  /*2dd0*/  IMAD.WIDE.U32 R2, R3, 0x4, R10 ;  /* 0x0000000403027825 */ /* 0x001fca00078e000a */
[----:B------:R0:W-:Y:S02]  /*2de0*/  STG.E desc[UR6][R2.64+0x800], R13 ;  /* 0x0008000d02007986 */ /* 0x0001e4000c101906 */
[----:B0-2---:R-:W-:-:S13]  /*2df0*/  ISETP.EQ.AND P0, PT, R8, R7, PT ;  /* 0x000000070800720c */ /* 0x005fda0003f02270 */
.L_x_16:
[----:B------:R-:W-:Y:S05]  /*2e00*/  BSYNC.RECONVERGENT B0 ;  /* 0x0000000000007941 */ /* 0x000fea0003800200 */
.L_x_15:
[----:B------:R-:W-:-:S13]  /*2e10*/  VOTE.ANY P0, P0 ;  /* 0x0000000000ff7806 */ /* 0x000fda0000000100 */
[----:B------:R-:W-:Y:S05]  /*2e20*/  @!P0 EXIT ;  /* 0x000000000000894d */ /* 0x000fea0003800000 */
[----:B------:R-:W0:Y:S01]  /*2e30*/  LDC.64 R6, c[0x0][0x388] ;  /* 0x0000e200ff067b82 */ /* 0x000e220000000a00 */
[C---:B------:R-:W-:Y:S01]  /*2e40*/  ISETP.GE.U32.AND P0, PT, R5.reuse, R0, PT ;  /* 0x000000000500720c */ /* 0x040fe20003f06070 */
[C---:B------:R-:W-:Y:S02]  /*2e50*/  VIADD R3, R5.reuse, 0x20 ;  /* 0x0000002005037836 */ /* 0x040fe40000000000 */
[----:B------:R-:W-:-:S03]  /*2e60*/  VIADD R11, R5, 0x40 ;  /* 0x00000040050b7836 */ /* 0x000fc60000000000 */
[-C--:B------:R-:W-:Y:S02]  /*2e70*/  ISETP.GE.U32.AND P1, PT, R3, R0.reuse, PT ;  /* 0x000000000300720c */ /* 0x080fe40003f26070 */
[----:B------:R-:W-:-:S05]  /*2e80*/  ISETP.GE.U32.AND P2, PT, R11, R0, PT ;  /* 0x000000000b00720c */ /* 0x000fca0003f46070 */
[----:B------:R-:W-:Y:S02]  /*2e90*/  @!P0 IMAD.IADD R9, R0, 0x1, R5 ;  /* 0x0000000100098824 */ /* 0x000fe400078e0205 */
[----:B0-----:R-:W-:-:S04]  /*2ea0*/  IMAD.WIDE.U32 R2, R5, 0x4, R6 ;  /* 0x0000000405027825 */ /* 0x001fc800078e0006 */
[----:B------:R-:W-:Y:S01]  /*2eb0*/  VIADD R5, R5, 0x60 ;  /* 0x0000006005057836 */ /* 0x000fe20000000000 */
[C---:B------:R-:W-:Y:S01]  /*2ec0*/  LEA R4, P4, R0.reuse, R2, 0x2 ;  /* 0x0000000200047211 */ /* 0x040fe200078810ff */
[----:B------:R-:W-:Y:S01]  /*2ed0*/  @!P0 IMAD.WIDE.U32 R6, R9, 0x4, R6 ;  /* 0x0000000409068825 */ /* 0x000fe200078e0006 */
[----:B------:R-:W2:Y:S02]  /*2ee0*/  @!P1 LDG.E R8, desc[UR6][R2.64+0x880] ;  /* 0x0008800602089981 */ /* 0x000ea4000c1e1900 */
[----:B------:R-:W-:Y:S02]  /*2ef0*/  ISETP.GE.U32.AND P3, PT, R5, R0, PT ;  /* 0x000000000500720c */ /* 0x000fe40003f66070 */
[----:B------:R-:W-:Y:S01]  /*2f00*/  LEA.HI.X R5, R0, R3, RZ, 0x2, P4 ;  /* 0x0000000300057211 */ /* 0x000fe200020f14ff */
[----:B------:R-:W3:Y:S04]  /*2f10*/  @!P0 LDG.E R6, desc[UR6][R6.64+0x800] ;  /* 0x0008000606068981 */ /* 0x000ee8000c1e1900 */
[----:B------:R-:W3:Y:S04]  /*2f20*/  @!P0 LDG.E R9, desc[UR6][R2.64+0x800] ;  /* 0x0008000602098981 */ /* 0x000ee8000c1e1900 */
[----:B------:R-:W2:Y:S04]  /*2f30*/  @!P1 LDG.E R11, desc[UR6][R4.64+0x880] ;  /* 0x00088006040b9981 */ /* 0x000ea8000c1e1900 */
[----:B------:R-:W4:Y:S04]  /*2f40*/  @!P2 LDG.E R10, desc[UR6][R2.64+0x900] ;  /* 0x00090006020aa981 */ /* 0x000f28000c1e1900 */
[----:B------:R-:W4:Y:S04]  /*2f50*/  @!P2 LDG.E R13, desc[UR6][R4.64+0x900] ;  /* 0x00090006040da981 */ /* 0x000f28000c1e1900 */
[----:B------:R-:W5:Y:S04]  /*2f60*/  @!P3 LDG.E R12, desc[UR6][R2.64+0x980] ;  /* 0x00098006020cb981 */ /* 0x000f68000c1e1900 */
[----:B------:R-:W5:Y:S01]  /*2f70*/  @!P3 LDG.E R15, desc[UR6][R4.64+0x980] ;  /* 0x00098006040fb981 */ /* 0x000f62000c1e1900 */
[----:B------:R-:W-:Y:S01]  /*2f80*/  IMAD.MOV.U32 R0, RZ, RZ, RZ ;  /* 0x000000ffff007224 */ /* 0x000fe200078e00ff */
[----:B---3--:R-:W-:-:S04]  /*2f90*/  @!P0 FMNMX3 R0, |R9|, RZ, |R6|, !PT ;  /* 0x000000ff09008276 */ /* 0x008fc80007800606 */
[----:B--2---:R-:W-:-:S04]  /*2fa0*/  @!P1 FMNMX3 R0, R0, |R8|, |R11|, !PT ;  /* 0x4000000800009276 */ /* 0x004fc8000780040b */
[----:B----4-:R-:W-:-:S04]  /*2fb0*/  @!P2 FMNMX3 R0, R0, |R10|, |R13|, !PT ;  /* 0x4000000a0000a276 */ /* 0x010fc8000780040d */
[----:B-----5:R-:W-:-:S05]  /*2fc0*/  @!P3 FMNMX3 R0, R0, |R12|, |R15|, !PT ;  /* 0x4000000c0000b276 */ /* 0x020fca000780040f */
[----:B------:R-:W0:Y:S02]  /*2fd0*/  SHFL.BFLY PT, R7, R0, 0x10, 0x1f ;  /* 0x0e001f0000077f89 */ /* 0x000e2400000e0000 */
[----:B0-----:R-:W-:-:S05]  /*2fe0*/  FMNMX R7, |R7|, R0, !PT ;  /* 0x0000000007077209 */ /* 0x001fca0007800200 */
[----:B------:R-:W0:Y:S02]  /*2ff0*/  SHFL.BFLY PT, R6, R7, 0x8, 0x1f ;  /* 0x0d001f0007067f89 */ /* 0x000e2400000e0000 */
[----:B0-----:R-:W-:-:S05]  /*3000*/  FMNMX R6, R7, |R6|, !PT ;  /* 0x4000000607067209 */ /* 0x001fca0007800000 */
[----:B------:R-:W0:Y:S02]  /*3010*/  SHFL.BFLY PT, R3, R6, 0x4, 0x1f ;  /* 0x0c801f0006037f89 */ /* 0x000e2400000e0000 */
[----:B0-----:R-:W-:-:S05]  /*3020*/  FMNMX R4, R6, |R3|, !PT ;  /* 0x4000000306047209 */ /* 0x001fca0007800000 */
[----:B------:R-:W0:Y:S02]  /*3030*/  SHFL.BFLY PT, R3, R4, 0x2, 0x1f ;  /* 0x0c401f0004037f89 */ /* 0x000e2400000e0000 */
[----:B0-----:R-:W-:-:S05]  /*3040*/  FMNMX R5, R4, |R3|, !PT ;  /* 0x4000000304057209 */ /* 0x001fca0007800000 */
[----:B------:R-:W0:Y:S01]  /*3050*/  SHFL.BFLY PT, R8, R5, 0x1, 0x1f ;  /* 0x0c201f0005087f89 */ /* 0x000e2200000e0000 */
[----:B------:R-:W1:Y:S01]  /*3060*/  LDC.64 R2, c[0x0][0x390] ;  /* 0x0000e400ff027b82 */ /* 0x000e620000000a00 */
[----:B0-----:R-:W-:-:S05]  /*3070*/  FMNMX R9, R5, |R8|, !PT ;  /* 0x4000000805097209 */ /* 0x001fca0007800000 */
[----:B-1----:R-:W-:Y:S01]  /*3080*/  STG.E desc[UR6][R2.64], R9 ;  /* 0x0000000902007986 */ /* 0x002fe2000c101906 */
[----:B------:R-:W-:Y:S05]  /*3090*/  EXIT ;  /* 0x000000000000794d */ /* 0x000fea0003800000 */
.L_x_17:
[----:B------:R-:W-:-:S00]  /*30a0*/  BRA `(.L_x_17) ;  /* 0xfffffffc00fc7947 */ /* 0x000fc0000383ffff */
[----:B------:R-:W-:-:S00]  /*30b0*/  NOP ;  /* 0x0000000000007918 */ /* 0x000fc00000000000 */
        /* <DEDUP_REMOVED lines=12> */
.L_x_148:


//--------------------- .text.init                --------------------------
	.section	.text.init,"ax",@progbits
	.align	128
        .global         init
        .type           init,@function
        .size           init,(.L_x_147 - init)
        .other          init,@"STO_CUDA_ENTRY STV_DEFAULT"
init:
.text.init:
[----:B------:R-:W0:Y:S01]  /*0000*/  LDC R1, c[0x0][0x37c] ;  /* 0x0000df00ff017b82 */ /* 0x000e220000000800 */
[----:B------:R-:W1:Y:S01]  /*0010*/  S2R R0, SR_TID.X ;  /* 0x0000000000007919 */ /* 0x000e620000002100 */
[----:B------:R-:W2:Y:S01]  /*0020*/  LDCU UR4, c[0x0][0x2f8] ;  /* 0x00005f00ff0477ac */ /* 0x000ea20008000800 */
[----:B0-----:R-:W-:Y:S01]  /*0030*/  VIADD R1, R1, 0xffffffe8 ;  /* 0xffffffe801017836 */ /* 0x001fe20000000000 */
[----:B------:R-:W0:Y:S04]  /*0040*/  LDCU UR5, c[0x0][0x2fc] ;  /* 0x00005f80ff0577ac */ /* 0x000e280008000800 */
[----:B--2---:R-:W-:-:S05]  /*0050*/  IADD3 R28, P1, PT, R1, UR4, RZ ;  /* 0x00000004011c7c10 */ /* 0x004fca000ff3e0ff */
[----:B0-----:R-:W-:Y:S01]  /*0060*/  IMAD.X R2, RZ, RZ, UR5, P1 ;  /* 0x00000005ff027e24 */ /* 0x001fe200088e06ff */
[----:B-1----:R-:W-:-:S13]  /*0070*/  ISETP.NE.AND P0, PT, R0, RZ, PT ;  /* 0x000000ff0000720c */ /* 0x002fda0003f05270 */
[----:B------:R-:W-:Y:S05]  /*0080*/  @P0 BRA `(.L_x_18) ;  /* 0x0000006c00200947 */ /* 0x000fea0003800000 */
[----:B------:R-:W0:Y:S01]  /*0090*/  LDCU UR4, c[0x0][0x398] ;  /* 0x00007300ff0477ac */ /* 0x000e220008000800 */
[----:B------:R-:W1:Y:S01]  /*00a0*/  LDC.64 R16, c[0x0][0x358] ;  /* 0x0000d600ff107b82 */ /* 0x000e620000000a00 */
[----:B0-----:R-:W-:-:S09]  /*00b0*/  UISETP.GT.AND UP0, UPT, UR4, URZ, UPT ;  /* 0x000000ff0400728c */ /* 0x001fd2000bf04270 */
[----:B------:R-:W-:Y:S05]  /*00c0*/  BRA.U UP0, `(.L_x_19) ;  /* 0x0000000100407547 */ /* 0x000fea000b800000 */
[----:B------:R-:W-:Y:S01]  /*00d0*/  MOV R0, 0xa0 ;  /* 0x000000a000007802 */ /* 0x000fe20000000f00 */
[----:B------:R-:W0:Y:S01]  /*00e0*/  LDCU.64 UR4, c[0x4][0x8] ;  /* 0x01000100ff0477ac */ /* 0x000e220008000a00 */
[----:B------:R-:W-:Y:S02]  /*00f0*/  IMAD.MOV.U32 R8, RZ, RZ, 0x4a ;  /* 0x0000004aff087424 */ /* 0x000fe400078e00ff */
[----:B------:R2:W3:Y:S01]  /*0100*/  LDC.64 R14, c[0x4][R0] ;  /* 0x01000000000e7b82 */ /* 0x0004e20000000a00 */
[----:B------:R-:W4:Y:S01]  /*0110*/  LDCU.64 UR6, c[0x4][0x10] ;  /* 0x01000200ff0677ac */ /* 0x000f220008000a00 */
[----:B------:R-:W-:Y:S02]  /*0120*/  IMAD.MOV.U32 R12, RZ, RZ, 0x1 ;  /* 0x00000001ff0c7424 */ /* 0x000fe400078e00ff */
[----:B------:R-:W-:Y:S01]  /*0130*/  IMAD.MOV.U32 R13, RZ, RZ, RZ ;  /* 0x000000ffff0d7224 */ /* 0x000fe200078e00ff */
[----:B------:R-:W5:Y:S01]  /*0140*/  LDCU.64 UR8, c[0x4][URZ] ;  /* 0x01000000ff0877ac */ /* 0x000f620008000a00 */
[----:B0-----:R-:W-:-:S02]  /*0150*/  IMAD.U32 R4, RZ, RZ, UR4 ;  /* 0x00000004ff047e24 */ /* 0x001fc4000f8e00ff */
[----:B------:R-:W-:Y:S02]  /*0160*/  IMAD.U32 R5, RZ, RZ, UR5 ;  /* 0x00000005ff057e24 */ /* 0x000fe4000f8e00ff */
[----:B----4-:R-:W-:Y:S02]  /*0170*/  IMAD.U32 R6, RZ, RZ, UR6 ;  /* 0x00000006ff067e24 */ /* 0x010fe4000f8e00ff */
[----:B------:R-:W-:Y:S02]  /*0180*/  IMAD.U32 R7, RZ, RZ, UR7 ;  /* 0x00000007ff077e24 */ /* 0x000fe4000f8e00ff */
[----:B-----5:R-:W-:Y:S02]  /*0190*/  IMAD.U32 R10, RZ, RZ, UR8 ;  /* 0x00000008ff0a7e24 */ /* 0x020fe4000f8e00ff */
[----:B--2---:R-:W-:-:S07]  /*01a0*/  IMAD.U32 R11, RZ, RZ, UR9 ;  /* 0x00000009ff0b7e24 */ /* 0x004fce000f8e00ff */
[----:B------:R-:W-:-:S07]  /*01b0*/  LEPC R20, `(.L_x_19) ;  /* 0x000000001014794e */ /* 0x000fce0000000000 */
[----:B-1-3--:R-:W-:Y:S05]  /*01c0*/  CALL.ABS.NOINC R14 ;  /* 0x000000000e007343 */ /* 0x00afea0003c00000 */
.L_x_19:
[----:B------:R-:W0:Y:S02]  /*01d0*/  S2R R24, SR_VIRTUALSMID ;  /* 0x0000000000187919 */ /* 0x000e240000004300 */
[----:B0-----:R-:W-:-:S13]  /*01e0*/  ISETP.GE.U32.AND P0, PT, R24, 0x400, PT ;  /* 0x000004001800780c */ /* 0x001fda0003f06070 */
[----:B------:R-:W-:Y:S05]  /*01f0*/  @!P0 BRA `(.L_x_20) ;  /* 0x0000000000408947 */ /* 0x000fea0003800000 */
        /* <DEDUP_REMOVED lines=16> */
.L_x_20:
[----:B------:R-:W-:Y:S01]  /*0300*/  SHF.R.S32.HI R3, RZ, 0x1f, R24 ;  /* 0x0000001fff037819 */ /* 0x000fe20000011418 */
[----:B------:R-:W0:Y:S03]  /*0310*/  LDC.64 R4, c[0x0][0x380] ;  /* 0x0000e000ff047b82 */ /* 0x000e260000000a00 */
[----:B------:R-:W-:-:S04]  /*0320*/  LEA.HI R3, R3, R24, RZ, 0x3 ;  /* 0x0000001803037211 */ /* 0x000fc800078f18ff */
[----:B------:R-:W-:Y:S01]  /*0330*/  LOP3.LUT R3, R3, 0x1ffffff8, RZ, 0xc0, !PT ;  /* 0x1ffffff803037812 */ /* 0x000fe200078ec0ff */
[----:B------:R-:W2:Y:S04]  /*0340*/  LDC.64 R22, c[0x0][0x388] ;  /* 0x0000e200ff167b82 */ /* 0x000ea80000000a00 */
[----:B------:R-:W-:-:S04]  /*0350*/  IMAD.IADD R3, R24, 0x1, -R3 ;  /* 0x0000000118037824 */ /* 0x000fc800078e0a03 */
[----:B------:R-:W-:-:S04]  /*0360*/  IMAD R3, R3, 0x3e8, RZ ;  /* 0x000003e803037824 */ /* 0x000fc800078e02ff */
[----:B------:R-:W-:Y:S05]  /*0370*/  NANOSLEEP R3 ;  /* 0x000000030000735d */ /* 0x000fea0003800000 */
[----:B-1----:R-:W-:Y:S01]  /*0380*/  R2UR UR4, R16 ;  /* 0x00000000100472ca */ /* 0x002fe200000e0000 */
[----:B0-----:R-:W-:Y:S01]  /*0390*/  IMAD.WIDE R4, R24, 0x4, R4 ;  /* 0x0000000418047825 */ /* 0x001fe200078e0204 */
[----:B------:R-:W-:-:S13]  /*03a0*/  R2UR UR5, R17 ;  /* 0x00000000110572ca */ /* 0x000fda00000e0000 */
[----:B------:R0:W3:Y:S01]  /*03b0*/  ATOMG.E.EXCH.STRONG.GPU PT, R0, desc[UR4][R4.64], RZ ;  /* 0x800000ff040079a8 */ /* 0x0000e2000c1ef104 */
[----:B------:R-:W1:Y:S01]  /*03c0*/  S2UR UR6, SR_CLOCKLO ;  /* 0x00000000000679c3 */ /* 0x000e620000005000 */
[----:B------:R-:W-:Y:S01]  /*03d0*/  NOP ;  /* 0x0000000000007918 */ /* 0x000fe20000000000 */
[----:B------:R-:W-:Y:S01]  /*03e0*/  R2UR UR4, R16 ;  /* 0x00000000100472ca */ /* 0x000fe200000e0000 */
[----:B------:R-:W-:Y:S01]  /*03f0*/  IMAD.MOV.U32 R3, RZ, RZ, 0x5f5e0ff ;  /* 0x05f5e0ffff037424 */ /* 0x000fe200078e00ff */
[----:B------:R-:W-:-:S13]  /*0400*/  R2UR UR5, R17 ;  /* 0x00000000110572ca */ /* 0x000fda00000e0000 */
[----:B------:R-:W4:Y:S02]  /*0410*/  ATOMG.E.INC.STRONG.GPU PT, R6, desc[UR4][R4.64], R3 ;  /* 0x80000003040679a8 */ /* 0x000f2400099ef104 */
[----:B----4-:R-:W-:-:S04]  /*0420*/  ISETP.GT.AND P0, PT, R6, 0xfa, PT ;  /* 0x000000fa0600780c */ /* 0x010fc80003f04270 */
[----:B------:R-:W-:-:S04]  /*0430*/  SEL R7, RZ, 0x4, !P0 ;  /* 0x00000004ff077807 */ /* 0x000fc80004000000 */
[----:B------:R-:W-:-:S05]  /*0440*/  IADD3 R6, P0, PT, R4, R7, RZ ;  /* 0x0000000704067210 */ /* 0x000fca0007f1e0ff */
[----:B------:R-:W-:-:S05]  /*0450*/  IMAD.X R7, RZ, RZ, R5, P0 ;  /* 0x000000ffff077224 */ /* 0x000fca00000e0605 */
[----:B------:R-:W4:Y:S02]  /*0460*/  ATOMG.E.INC.STRONG.GPU PT, R8, desc[UR4][R6.64], R3 ;  /* 0x80000003060879a8 */ /* 0x000f2400099ef104 */
[----:B----4-:R-:W-:-:S04]  /*0470*/  ISETP.GT.AND P0, PT, R8, 0xfa, PT ;  /* 0x000000fa0800780c */ /* 0x010fc80003f04270 */
[----:B------:R-:W-:-:S04]  /*0480*/  SEL R9, RZ, 0x4, !P0 ;  /* 0x00000004ff097807 */ /* 0x000fc80004000000 */
[----:B------:R-:W-:-:S05]  /*0490*/  IADD3 R8, P0, PT, R9, R6, RZ ;  /* 0x0000000609087210 */ /* 0x000fca0007f1e0ff */
[----:B------:R-:W-:-:S05]  /*04a0*/  IMAD.X R9, RZ, RZ, R7, P0 ;  /* 0x000000ffff097224 */ /* 0x000fca00000e0607 */
[----:B------:R-:W4:Y:S02]  /*04b0*/  ATOMG.E.INC.STRONG.GPU PT, R4, desc[UR4][R8.64], R3 ;  /* 0x80000003080479a8 */ /* 0x000f2400099ef104 */
[----:B----4-:R-:W-:-:S04]  /*04c0*/  ISETP.GT.AND P0, PT, R4, 0xfa, PT ;  /* 0x000000fa0400780c */ /* 0x010fc80003f04270 */
[----:B0-----:R-:W-:-:S04]  /*04d0*/  SEL R5, RZ, 0x4, !P0 ;  /* 0x00000004ff057807 */ /* 0x001fc80004000000 */
        /* <DEDUP_REMOVED lines=108> */
[----:B----4-:R-:W-:Y:S02]  /*0ba0*/  ISETP.GT.AND P0, PT, R6, 0xfa, PT ;  /* 0x000000fa0600780c */ /* 0x010fe40003f04270 */
[----:B------:R-:W-:Y:S01]  /*0bb0*/  CS2R.32 R3, SR_CLOCKLO ;  /* 0x0000000000037805 */ /* 0x000fe20000005000 */
[----:B------:R-:W0:Y:S01]  /*0bc0*/  LDCU.64 UR4, c[0x0][0x388] ;  /* 0x00007100ff0477ac */ /* 0x000e220008000a00 */
[----:B------:R-:W4:Y:S01]  /*0bd0*/  LDC R29, c[0x0][0x370] ;  /* 0x0000dc00ff1d7b82 */ /* 0x000f220000000800 */
[----:B------:R-:W-:Y:S02]  /*0be0*/  SEL R7, RZ, 0x4, !P0 ;  /* 0x00000004ff077807 */ /* 0x000fe40004000000 */
[----:B-1----:R-:W-:Y:S01]  /*0bf0*/  VIADD R3, R3, -UR6 ;  /* 0x8000000603037c36 */ /* 0x002fe20008000000 */
[----:B------:R-:W-:Y:S01]  /*0c00*/  R2UR UR8, R16 ;  /* 0x00000000100872ca */ /* 0x000fe200000e0000 */
[----:B--2---:R-:W-:Y:S01]  /*0c10*/  IMAD.WIDE R22, R24, 0x4, R22 ;  /* 0x0000000418167825 */ /* 0x004fe200078e0216 */
[----:B------:R-:W-:-:S02]  /*0c20*/  R2UR UR9, R17 ;  /* 0x00000000110972ca */ /* 0x000fc400000e0000 */
[C---:B------:R-:W-:Y:S02]  /*0c30*/  R2UR UR10, R16.reuse ;  /* 0x00000000100a72ca */ /* 0x040fe400000e0000 */
[C---:B------:R-:W-:Y:S02]  /*0c40*/  R2UR UR11, R17.reuse ;  /* 0x00000000110b72ca */ /* 0x040fe400000e0000 */
[C---:B------:R-:W-:Y:S02]  /*0c50*/  R2UR UR12, R16.reuse ;  /* 0x00000000100c72ca */ /* 0x040fe400000e0000 */
[----:B------:R-:W-:Y:S02]  /*0c60*/  R2UR UR13, R17 ;  /* 0x00000000110d72ca */ /* 0x000fe400000e0000 */
[----:B------:R-:W-:Y:S01]  /*0c70*/  IADD3 R6, P0, PT, R7, R4, RZ ;  /* 0x0000000407067210 */ /* 0x000fe20007f1e0ff */
[----:B0-----:R-:W-:Y:S01]  /*0c80*/  UIADD3 UR4, UP0, UPT, UR4, 0x404, URZ ;  /* 0x0000040404047890 */ /* 0x001fe2000ff1e0ff */
[----:B------:R-:W-:-:S02]  /*0c90*/  R2UR UR14, R16 ;  /* 0x00000000100e72ca */ /* 0x000fc400000e0000 */
[----:B------:R-:W-:Y:S01]  /*0ca0*/  R2UR UR15, R17 ;  /* 0x00000000110f72ca */ /* 0x000fe200000e0000 */
[----:B------:R-:W-:Y:S01]  /*0cb0*/  UIADD3.X UR5, UPT, UPT, URZ, UR5, URZ, UP0, !UPT ;  /* 0x00000005ff057290 */ /* 0x000fe200087fe4ff */
[----:B------:R-:W-:Y:S02]  /*0cc0*/  IMAD.X R7, RZ, RZ, R5, P0 ;  /* 0x000000ffff077224 */ /* 0x000fe400000e0605 */
[----:B------:R-:W-:Y:S02]  /*0cd0*/  IMAD.U32 R4, RZ, RZ, UR4 ;  /* 0x00000004ff047e24 */ /* 0x000fe4000f8e00ff */
[----:B----4-:R-:W-:Y:S01]  /*0ce0*/  VIADD R9, R29, 0xffffffff ;  /* 0xffffffff1d097836 */ /* 0x010fe20000000000 */
[----:B---3--:R0:W-:Y:S01]  /*0cf0*/  STG.E desc[UR8][R6.64], R0 ;  /* 0x0000000006007986 */ /* 0x0081e2000c101908 */
[----:B------:R-:W-:-:S03]  /*0d00*/  IMAD.U32 R5, RZ, RZ, UR5 ;  /* 0x00000005ff057e24 */ /* 0x000fc6000f8e00ff */
[----:B------:R0:W-:Y:S04]  /*0d10*/  STG.E desc[UR10][R22.64], R3 ;  /* 0x0000000316007986 */ /* 0x0001e8000c10190a */
[----:B------:R0:W-:Y:S04]  /*0d20*/  REDG.E.ADD.STRONG.GPU desc[UR12][R4.64], R3 ;  /* 0x000000030400798e */ /* 0x0001e8000c12e10c */
[----:B------:R-:W2:Y:S02]  /*0d30*/  ATOMG.E.INC.STRONG.GPU PT, R8, desc[UR14][R4.64+-0x4], R9 ;  /* 0xfffffc09040879a8 */ /* 0x000ea400099ef10e */
[----:B--2---:R-:W-:-:S13]  /*0d40*/  ISETP.NE.AND P0, PT, R8, R9, PT ;  /* 0x000000090800720c */ /* 0x004fda0003f05270 */
[----:B0-----:R-:W-:Y:S05]  /*0d50*/  @P0 EXIT ;  /* 0x000000000000094d */ /* 0x001fea0003800000 */
[----:B------:R-:W0:Y:S01]  /*0d60*/  LDC.64 R4, c[0x0][0x388] ;  /* 0x0000e200ff047b82 */ /* 0x000e220000000a00 */
[----:B------:R-:W-:Y:S02]  /*0d70*/  R2UR UR4, R16 ;  /* 0x00000000100472ca */ /* 0x000fe400000e0000 */
[----:B------:R-:W-:-:S13]  /*0d80*/  R2UR UR5, R17 ;  /* 0x00000000110572ca */ /* 0x000fda00000e0000 */
[----:B0-----:R-:W2:Y:S01]  /*0d90*/  LDG.E R4, desc[UR4][R4.64+0x404] ;  /* 0x0004040404047981 */ /* 0x001ea2000c1e1900 */
[----:B------:R-:W0:Y:S01]  /*0da0*/  I2F.U32.RP R0, R29 ;  /* 0x0000001d00007306 */ /* 0x000e220000209000 */
[----:B------:R-:W-:-:S07]  /*0db0*/  ISETP.NE.U32.AND P2, PT, R29, RZ, PT ;  /* 0x000000ff1d00720c */ /* 0x000fce0003f45070 */
[----:B0-----:R-:W0:Y:S02]  /*0dc0*/  MUFU.RCP R0, R0 ;  /* 0x0000000000007308 */ /* 0x001e240000001000 */
[----:B0-----:R-:W-:Y:S02]  /*0dd0*/  VIADD R6, R0, 0xffffffe ;  /* 0x0ffffffe00067836 */ /* 0x001fe40000000000 */
[----:B------:R-:W-:-:S04]  /*0de0*/  IMAD.MOV.U32 R0, RZ, RZ, 0x41c80000 ;  /* 0x41c80000ff007424 */ /* 0x000fc800078e00ff */
[----:B------:R0:W1:Y:S02]  /*0df0*/  F2I.FTZ.U32.TRUNC.NTZ R7, R6 ;  /* 0x0000000600077305 */ /* 0x000064000021f000 */
[----:B0-----:R-:W-:Y:S02]  /*0e00*/  IMAD.MOV.U32 R6, RZ, RZ, RZ ;  /* 0x000000ffff067224 */ /* 0x001fe400078e00ff */
[----:B-1----:R-:W-:-:S04]  /*0e10*/  IMAD.MOV R8, RZ, RZ, -R7 ;  /* 0x000000ffff087224 */ /* 0x002fc800078e0a07 */
[----:B------:R-:W-:-:S04]  /*0e20*/  IMAD R3, R8, R29, RZ ;  /* 0x0000001d08037224 */ /* 0x000fc800078e02ff */
[----:B------:R-:W-:-:S06]  /*0e30*/  IMAD.HI.U32 R7, R7, R3, R6 ;  /* 0x0000000307077227 */ /* 0x000fcc00078e0006 */
[----:B--2---:R-:W-:-:S04]  /*0e40*/  IMAD.HI.U32 R31, R7, R4, RZ ;  /* 0x00000004071f7227 */ /* 0x004fc800078e00ff */
[----:B------:R-:W-:-:S04]  /*0e50*/  IMAD.MOV R3, RZ, RZ, -R31 ;  /* 0x000000ffff037224 */ /* 0x000fc800078e0a1f */
[----:B------:R-:W-:Y:S02]  /*0e60*/  IMAD R4, R29, R3, R4 ;  /* 0x000000031d047224 */ /* 0x000fe400078e0204 */
[----:B------:R-:W-:-:S03]  /*0e70*/  IMAD.MOV.U32 R3, RZ, RZ, 0x3d23d70a ;  /* 0x3d23d70aff037424 */ /* 0x000fc600078e00ff */
[----:B------:R-:W-:Y:S01]  /*0e80*/  ISETP.GE.U32.AND P0, PT, R4, R29, PT ;  /* 0x0000001d0400720c */ /* 0x000fe20003f06070 */
[----:B------:R-:W-:-:S04]  /*0e90*/  FFMA R0, R3, -R0, 1 ;  /* 0x3f80000003007423 */ /* 0x000fc80000000800 */
[----:B------:R-:W-:-:S08]  /*0ea0*/  FFMA R0, R0, R3, 0.039999999105930328369 ;  /* 0x3d23d70a00007423 */ /* 0x000fd00000000003 */
[----:B------:R-:W-:Y:S02]  /*0eb0*/  @P0 IMAD.IADD R4, R4, 0x1, -R29 ;  /* 0x0000000104040824 */ /* 0x000fe400078e0a1d */
[----:B------:R-:W-:-:S03]  /*0ec0*/  @P0 VIADD R31, R31, 0x1 ;  /* 0x000000011f1f0836 */ /* 0x000fc60000000000 */
[----:B------:R-:W-:-:S13]  /*0ed0*/  ISETP.GE.U32.AND P1, PT, R4, R29, PT ;  /* 0x0000001d0400720c */ /* 0x000fda0003f26070 */
[----:B------:R-:W-:Y:S01]  /*0ee0*/  @P1 VIADD R31, R31, 0x1 ;  /* 0x000000011f1f1836 */ /* 0x000fe20000000000 */
[----:B------:R-:W-:-:S04]  /*0ef0*/  @!P2 LOP3.LUT R31, RZ, R29, RZ, 0x33, !PT ;  /* 0x0000001dff1fa212 */ /* 0x000fc800078e33ff */
[----:B------:R-:W-:-:S04]  /*0f00*/  I2FP.F32.S32 R13, R31 ;  /* 0x0000001f000d7245 */ /* 0x000fc80000201400 */
[----:B------:R-:W0:Y:S01]  /*0f10*/  FCHK P0, R13, 25 ;  /* 0x41c800000d007902 */ /* 0x000e220000000000 */
[----:B------:R-:W-:-:S04]  /*0f20*/  FFMA R3, R13, R0, RZ ;  /* 0x000000000d037223 */ /* 0x000fc800000000ff */
[----:B------:R-:W-:-:S04]  /*0f30*/  FFMA R4, R3, -25, R13 ;  /* 0xc1c8000003047823 */ /* 0x000fc8000000000d */
[----:B------:R-:W-:Y:S01]  /*0f40*/  FFMA R3, R0, R4, R3 ;  /* 0x0000000400037223 */ /* 0x000fe20000000003 */
[----:B0-----:R-:W-:Y:S06]  /*0f50*/  @!P0 BRA `(.L_x_21) ;  /* 0x00000000000c8947 */ /* 0x001fec0003800000 */
[----:B------:R-:W-:Y:S01]  /*0f60*/  IMAD.MOV.U32 R6, RZ, RZ, 0x41c80000 ;  /* 0x41c80000ff067424 */ /* 0x000fe200078e00ff */
[----:B------:R-:W-:-:S07]  /*0f70*/  MOV R0, 0xf90 ;  /* 0x00000f9000007802 */ /* 0x000fce0000000f00 */
[----:B------:R-:W-:Y:S05]  /*0f80*/  CALL.REL.NOINC `($__internal_0_$__cuda_sm3x_div_rn_noftz_f32_slowpath) ;  /* 0x0000005c00687944 */ /* 0x000fea0003c00000 */
.L_x_21:
[----:B------:R-:W0:Y:S01]  /*0f90*/  F2F.F64.F32 R8, R3 ;  /* 0x0000000300087310 */ /* 0x000e220000201800 */
[----:B------:R-:W-:Y:S01]  /*0fa0*/  MOV R0, 0x98 ;  /* 0x0000009800007802 */ /* 0x000fe20000000f00 */
[----:B------:R-:W1:Y:S01]  /*0fb0*/  LDCU.64 UR4, c[0x4][0x20] ;  /* 0x01000400ff0477ac */ /* 0x000e620008000a00 */
[----:B------:R-:W-:Y:S02]  /*0fc0*/  IMAD.MOV.U32 R6, RZ, RZ, R28 ;  /* 0x000000ffff067224 */ /* 0x000fe400078e001c */
[----:B------:R2:W3:Y:S01]  /*0fd0*/  LDC.64 R10, c[0x4][R0] ;  /* 0x01000000000a7b82 */ /* 0x0004e20000000a00 */
[----:B------:R-:W-:Y:S01]  /*0fe0*/  IMAD.MOV.U32 R7, RZ, RZ, R2 ;  /* 0x000000ffff077224 */ /* 0x000fe200078e0002 */
[----:B0-----:R2:W-:Y:S01]  /*0ff0*/  STL.64 [R1], R8 ;  /* 0x0000000801007387 */ /* 0x0015e20000100a00 */
[----:B-1----:R-:W-:Y:S02]  /*1000*/  IMAD.U32 R4, RZ, RZ, UR4 ;  /* 0x00000004ff047e24 */ /* 0x002fe4000f8e00ff */
[----:B------:R-:W-:-:S07]  /*1010*/  IMAD.U32 R5, RZ, RZ, UR5 ;  /* 0x00000005ff057e24 */ /* 0x000fce000f8e00ff */
[----:B------:R-:W-:-:S07]  /*1020*/  LEPC R20, `(.L_x_22) ;  /* 0x000000001014794e */ /* 0x000fce0000000000 */
[----:B--23--:R-:W-:Y:S05]  /*1030*/  CALL.ABS.NOINC R10 ;  /* 0x000000000a007343 */ /* 0x00cfea0003c00000 */
.L_x_22:
[----:B------:R-:W-:Y:S01]  /*1040*/  ISETP.GE.U32.AND P0, PT, R29, 0x4, PT ;  /* 0x000000041d00780c */ /* 0x000fe20003f06070 */
[----:B------:R-:W-:Y:S01]  /*1050*/  IMAD.MOV.U32 R25, RZ, RZ, RZ ;  /* 0x000000ffff197224 */ /* 0x000fe200078e00ff */
[----:B------:R-:W-:-:S11]  /*1060*/  CS2R R26, SRZ ;  /* 0x00000000001a7805 */ /* 0x000fd6000001ff00 */
[----:B------:R-:W-:Y:S05]  /*1070*/  @!P0 BRA `(.L_x_23) ;  /* 0x0000000800c88947 */ /* 0x000fea0003800000 */
[----:B------:R-:W0:Y:S01]  /*1080*/  LDCU.64 UR4, c[0x0][0x388] ;  /* 0x00007100ff0477ac */ /* 0x000e220008000a00 */
[----:B------:R-:W-:Y:S01]  /*1090*/  BSSY.RECONVERGENT B6, `(.L_x_23) ;  /* 0x00000b0000067945 */ /* 0x000fe20003800200 */
[----:B------:R-:W-:Y:S01]  /*10a0*/  LOP3.LUT R25, R29, 0x7ffffffc, RZ, 0xc0, !PT ;  /* 0x7ffffffc1d197812 */ /* 0x000fe200078ec0ff */
[----:B------:R-:W-:Y:S01]  /*10b0*/  IMAD.MOV.U32 R30, RZ, RZ, RZ ;  /* 0x000000ffff1e7224 */ /* 0x000fe200078e00ff */
[----:B------:R-:W-:Y:S01]  /*10c0*/  CS2R R26, SRZ ;  /* 0x00000000001a7805 */ /* 0x000fe2000001ff00 */
[----:B0-----:R-:W-:-:S04]  /*10d0*/  UIADD3 UR4, UP0, UPT, UR4, 0x8, URZ ;  /* 0x0000000804047890 */ /* 0x001fc8000ff1e0ff */
[----:B------:R-:W-:Y:S02]  /*10e0*/  UIADD3.X UR5, UPT, UPT, URZ, UR5, URZ, UP0, !UPT ;  /* 0x00000005ff057290 */ /* 0x000fe400087fe4ff */
[----:B------:R-:W-:-:S04]  /*10f0*/  IMAD.U32 R18, RZ, RZ, UR4 ;  /* 0x00000004ff127e24 */ /* 0x000fc8000f8e00ff */
[----:B------:R-:W-:-:S07]  /*1100*/  IMAD.U32 R19, RZ, RZ, UR5 ;  /* 0x00000005ff137e24 */ /* 0x000fce000f8e00ff */
.L_x_36:
[----:B------:R-:W-:Y:S02]  /*1110*/  R2UR UR4, R16 ;  /* 0x00000000100472ca */ /* 0x000fe400000e0000 */
[----:B------:R-:W-:-:S13]  /*1120*/  R2UR UR5, R17 ;  /* 0x00000000110572ca */ /* 0x000fda00000e0000 */
[----:B------:R-:W2:Y:S01]  /*1130*/  LDG.E R0, desc[UR4][R18.64+-0x8] ;  /* 0xfffff80412007981 */ /* 0x000ea2000c1e1900 */
[----:B------:R-:W-:Y:S01]  /*1140*/  IMAD.MOV.U32 R3, RZ, RZ, 0x41c80000 ;  /* 0x41c80000ff037424 */ /* 0x000fe200078e00ff */
[----:B------:R-:W-:Y:S01]  /*1150*/  BSSY.RECONVERGENT B0, `(.L_x_24) ;  /* 0x0000016000007945 */ /* 0x000fe20003800200 */
[----:B------:R-:W-:Y:S02]  /*1160*/  IMAD.MOV.U32 R6, RZ, RZ, 0x3d23d70a ;  /* 0x3d23d70aff067424 */ /* 0x000fe400078e00ff */
[----:B------:R-:W-:Y:S02]  /*1170*/  VIADD R32, R26, 0x1 ;  /* 0x000000011a207836 */ /* 0x000fe40000000000 */
[----:B------:R-:W-:-:S04]  /*1180*/  FFMA R3, R6, -R3, 1 ;  /* 0x3f80000006037423 */ /* 0x000fc80000000803 */
[----:B------:R-:W-:Y:S01]  /*1190*/  FFMA R3, R3, R6, 0.039999999105930328369 ;  /* 0x3d23d70a03037423 */ /* 0x000fe20000000006 */
[CC--:B--2---:R-:W-:Y:S02]  /*11a0*/  ISETP.GT.U32.AND P0, PT, R0.reuse, R31.reuse, PT ;  /* 0x0000001f0000720c */ /* 0x0c4fe40003f04070 */
[----:B------:R-:W-:Y:S02]  /*11b0*/  I2FP.F32.S32 R13, R0 ;  /* 0x00000000000d7245 */ /* 0x000fe40000201400 */
[----:B------:R-:W-:Y:S02]  /*11c0*/  SEL R4, RZ, 0x1, !P0 ;  /* 0x00000001ff047807 */ /* 0x000fe40004000000 */
[----:B------:R-:W-:Y:S02]  /*11d0*/  SEL R9, R27, R26, P0 ;  /* 0x0000001a1b097207 */ /* 0x000fe40000000000 */
[----:B------:R-:W-:Y:S01]  /*11e0*/  ISETP.GT.U32.AND P1, PT, R0, R31, PT ;  /* 0x0000001f0000720c */ /* 0x000fe20003f24070 */
[----:B------:R-:W-:Y:S01]  /*11f0*/  FFMA R0, R3, R13, RZ ;  /* 0x0000000d03007223 */ /* 0x000fe200000000ff */
[----:B------:R-:W-:-:S02]  /*1200*/  IMAD.IADD R27, R4, 0x1, R27 ;  /* 0x00000001041b7824 */ /* 0x000fc400078e021b */
[----:B------:R-:W0:Y:S01]  /*1210*/  FCHK P0, R13, 25 ;  /* 0x41c800000d007902 */ /* 0x000e220000000000 */
[----:B------:R-:W-:Y:S02]  /*1220*/  IMAD R8, R9, 0x2, R4 ;  /* 0x0000000209087824 */ /* 0x000fe400078e0204 */
[----:B------:R-:W-:-:S03]  /*1230*/  FFMA R5, R0, -25, R13 ;  /* 0xc1c8000000057823 */ /* 0x000fc6000000000d */
[----:B------:R1:W-:Y:S01]  /*1240*/  STG.E desc[UR4][R18.64+-0x8], R8 ;  /* 0xfffff80812007986 */ /* 0x0003e2000c101904 */
[----:B------:R-:W-:Y:S02]  /*1250*/  FFMA R3, R3, R5, R0 ;  /* 0x0000000503037223 */ /* 0x000fe40000000000 */
[----:B------:R-:W-:Y:S01]  /*1260*/  @P1 IMAD.MOV R32, RZ, RZ, R26 ;  /* 0x000000ffff201224 */ /* 0x000fe200078e021a */
[----:B0-----:R-:W-:Y:S06]  /*1270*/  @!P0 BRA `(.L_x_25) ;  /* 0x00000000000c8947 */ /* 0x001fec0003800000 */
[----:B------:R-:W-:Y:S01]  /*1280*/  IMAD.MOV.U32 R6, RZ, RZ, 0x41c80000 ;  /* 0x41c80000ff067424 */ /* 0x000fe200078e00ff */
[----:B------:R-:W-:-:S07]  /*1290*/  MOV R0, 0x12b0 ;  /* 0x000012b000007802 */ /* 0x000fce0000000f00 */
[----:B-1----:R-:W-:Y:S05]  /*12a0*/  CALL.REL.NOINC `($__internal_0_$__cuda_sm3x_div_rn_noftz_f32_slowpath) ;  /* 0x0000005800a07944 */ /* 0x002fea0003c00000 */
.L_x_25:
[----:B------:R-:W-:Y:S05]  /*12b0*/  BSYNC.RECONVERGENT B0 ;  /* 0x0000000000007941 */ /* 0x000fea0003800200 */
.L_x_24:
[----:B------:R-:W0:Y:S01]  /*12c0*/  F2F.F64.F32 R12, R3 ;  /* 0x00000003000c7310 */ /* 0x000e220000201800 */
[----:B------:R-:W-:Y:S01]  /*12d0*/  MOV R10, 0x98 ;  /* 0x00000098000a7802 */ /* 0x000fe20000000f00 */
[----:B------:R2:W-:Y:S01]  /*12e0*/  STL.64 [R1+0x10], R8 ;  /* 0x0000100801007387 */ /* 0x0005e20000100a00 */
[----:B------:R-:W3:Y:S01]  /*12f0*/  LDCU.64 UR4, c[0x4][0x28] ;  /* 0x01000500ff0477ac */ /* 0x000ee20008000a00 */
[----:B------:R-:W-:Y:S02]  /*1300*/  IMAD.MOV.U32 R6, RZ, RZ, R28 ;  /* 0x000000ffff067224 */ /* 0x000fe400078e001c */
[----:B------:R2:W-:Y:S01]  /*1310*/  STL [R1], R30 ;  /* 0x0000001e01007387 */ /* 0x0005e20000100800 */
[----:B------:R-:W4:Y:S01]  /*1320*/  LDC.64 R10, c[0x4][R10] ;  /* 0x010000000a0a7b82 */ /* 0x000f220000000a00 */
[----:B------:R-:W-:Y:S02]  /*1330*/  IMAD.MOV.U32 R7, RZ, RZ, R2 ;  /* 0x000000ffff077224 */ /* 0x000fe400078e0002 */
[----:B0-----:R2:W-:Y:S01]  /*1340*/  STL.64 [R1+0x8], R12 ;  /* 0x0000080c01007387 */ /* 0x0015e20000100a00 */
[----:B---3--:R-:W-:-:S02]  /*1350*/  IMAD.U32 R4, RZ, RZ, UR4 ;  /* 0x00000004ff047e24 */ /* 0x008fc4000f8e00ff */
[----:B------:R-:W-:-:S07]  /*1360*/  IMAD.U32 R5, RZ, RZ, UR5 ;  /* 0x00000005ff057e24 */ /* 0x000fce000f8e00ff */
[----:B------:R-:W-:-:S07]  /*1370*/  LEPC R20, `(.L_x_26) ;  /* 0x000000001014794e */ /* 0x000fce0000000000 */
[----:B-12-4-:R-:W-:Y:S05]  /*1380*/  CALL.ABS.NOINC R10 ;  /* 0x000000000a007343 */ /* 0x016fea0003c00000 */
.L_x_26:
        /* <DEDUP_REMOVED lines=26> */
.L_x_28:
[----:B------:R-:W-:Y:S05]  /*1530*/  BSYNC.RECONVERGENT B0 ;  /* 0x0000000000007941 */ /* 0x000fea0003800200 */
.L_x_27:
[----:B------:R-:W0:Y:S01]  /*1540*/  F2F.F64.F32 R12, R3 ;  /* 0x00000003000c7310 */ /* 0x000e220000201800 */
[----:B------:R-:W-:Y:S01]  /*1550*/  MOV R10, 0x98 ;  /* 0x00000098000a7802 */ /* 0x000fe20000000f00 */
[----:B------:R-:W-:Y:S01]  /*1560*/  VIADD R0, R30, 0x1 ;  /* 0x000000011e007836 */ /* 0x000fe20000000000 */
        /* <DEDUP_REMOVED lines=11> */
.L_x_29:
        /* <DEDUP_REMOVED lines=26> */
.L_x_31:
[----:B------:R-:W-:Y:S05]  /*17c0*/  BSYNC.RECONVERGENT B0 ;  /* 0x0000000000007941 */ /* 0x000fea0003800200 */
.L_x_30:
        /* <DEDUP_REMOVED lines=14> */
.L_x_32:
        /* <DEDUP_REMOVED lines=26> */
.L_x_34:
[----:B------:R-:W-:Y:S05]  /*1a50*/  BSYNC.RECONVERGENT B0 ;  /* 0x0000000000007941 */ /* 0x000fea0003800200 */
.L_x_33:
        /* <DEDUP_REMOVED lines=14> */
.L_x_35:
[----:B------:R-:W-:Y:S01]  /*1b40*/  VIADD R30, R30, 0x4 ;  /* 0x000000041e1e7836 */ /* 0x000fe20000000000 */
[----:B------:R-:W-:-:S04]  /*1b50*/  IADD3 R18, P1, PT, R18, 0x10, RZ ;  /* 0x0000001012127810 */ /* 0x000fc80007f3e0ff */
[----:B------:R-:W-:Y:S01]  /*1b60*/  ISETP.NE.AND P0, PT, R30, R25, PT ;  /* 0x000000191e00720c */ /* 0x000fe20003f05270 */
[----:B------:R-:W-:-:S12]  /*1b70*/  IMAD.X R19, RZ, RZ, R19, P1 ;  /* 0x000000ffff137224 */ /* 0x000fd800008e0613 */
[----:B------:R-:W-:Y:S05]  /*1b80*/  @P0 BRA `(.L_x_36) ;  /* 0xfffffff400600947 */ /* 0x000fea000383ffff */
[----:B------:R-:W-:Y:S05]  /*1b90*/  BSYNC.RECONVERGENT B6 ;  /* 0x0000000000067941 */ /* 0x000fea0003800200 */
.L_x_23:
[----:B------:R-:W-:-:S13]  /*1ba0*/  LOP3.LUT P0, R18, R29, 0x3, RZ, 0xc0, !PT ;  /* 0x000000031d127812 */ /* 0x000fda000780c0ff */
[----:B------:R-:W-:Y:S05]  /*1bb0*/  @!P0 BRA `(.L_x_37) ;  /* 0x0000000000e48947 */ /* 0x000fea0003800000 */
[----:B------:R-:W0:Y:S01]  /*1bc0*/  LDC.64 R4, c[0x0][0x388] ;  /* 0x0000e200ff047b82 */ /* 0x000e220000000a00 */
[----:B------:R-:W-:Y:S01]  /*1bd0*/  BSSY.RECONVERGENT B6, `(.L_x_37) ;  /* 0x0000037000067945 */ /* 0x000fe20003800200 */
[----:B------:R-:W-:Y:S02]  /*1be0*/  IMAD.MOV.U32 R0, RZ, RZ, R26 ;  /* 0x000000ffff007224 */ /* 0x000fe400078e001a */
[----:B------:R-:W-:Y:S02]  /*1bf0*/  IMAD.MOV R18, RZ, RZ, -R18 ;  /* 0x000000ffff127224 */ /* 0x000fe400078e0a12 */
[----:B0-----:R-:W-:-:S04]  /*1c00*/  IMAD.WIDE.U32 R4, R25, 0x4, R4 ;  /* 0x0000000419047825 */ /* 0x001fc800078e0004 */
[----:B------:R-:W-:Y:S02]  /*1c10*/  IMAD.MOV.U32 R32, RZ, RZ, R4 ;  /* 0x000000ffff207224 */ /* 0x000fe400078e0004 */
[----:B------:R-:W-:-:S07]  /*1c20*/  IMAD.MOV.U32 R33, RZ, RZ, R5 ;  /* 0x000000ffff217224 */ /* 0x000fce00078e0005 */
.L_x_41:
[----:B------:R-:W-:Y:S02]  /*1c30*/  R2UR UR4, R16 ;  /* 0x00000000100472ca */ /* 0x000fe400000e0000 */
[----:B------:R-:W-:-:S13]  /*1c40*/  R2UR UR5, R17 ;  /* 0x00000000110572ca */ /* 0x000fda00000e0000 */
[----:B------:R-:W2:Y:S01]  /*1c50*/  LDG.E R4, desc[UR4][R32.64] ;  /* 0x0000000420047981 */ /* 0x000ea2000c1e1900 */
[----:B------:R-:W-:Y:S01]  /*1c60*/  IMAD.MOV.U32 R3, RZ, RZ, 0x41c80000 ;  /* 0x41c80000ff037424 */ /* 0x000fe200078e00ff */
[----:B------:R-:W-:Y:S01]  /*1c70*/  BSSY.RECONVERGENT B0, `(.L_x_38) ;  /* 0x0000019000007945 */ /* 0x000fe20003800200 */
[----:B------:R-:W-:Y:S02]  /*1c80*/  IMAD.MOV.U32 R10, RZ, RZ, 0x3d23d70a ;  /* 0x3d23d70aff0a7424 */ /* 0x000fe400078e00ff */
[----:B------:R-:W-:Y:S02]  /*1c90*/  VIADD R18, R18, 0x1 ;  /* 0x0000000112127836 */ /* 0x000fe40000000000 */
[----:B------:R-:W-:Y:S01]  /*1ca0*/  FFMA R3, R10, -R3, 1 ;  /* 0x3f8000000a037423 */ /* 0x000fe20000000803 */
[----:B------:R-:W-:Y:S02]  /*1cb0*/  VIADD R26, R0, 0x1 ;  /* 0x00000001001a7836 */ /* 0x000fe40000000000 */
[----:B------:R-:W-:Y:S01]  /*1cc0*/  ISETP.NE.AND P2, PT, R18, RZ, PT ;  /* 0x000000ff1200720c */ /* 0x000fe20003f45270 */
[----:B------:R-:W-:-:S03]  /*1cd0*/  FFMA R3, R3, R10, 0.039999999105930328369 ;  /* 0x3d23d70a03037423 */ /* 0x000fc6000000000a */
[----:B------:R-:W-:Y:S02]  /*1ce0*/  P2R R19, PR, RZ, 0x4 ;  /* 0x00000004ff137803 */ /* 0x000fe40000000000 */
        /* <DEDUP_REMOVED lines=17> */
.L_x_39:
[----:B------:R-:W-:Y:S05]  /*1e00*/  BSYNC.RECONVERGENT B0 ;  /* 0x0000000000007941 */ /* 0x000fea0003800200 */
.L_x_38:
        /* <DEDUP_REMOVED lines=13> */
.L_x_40:
[----:B------:R-:W-:Y:S01]  /*1ee0*/  ISETP.NE.AND P6, PT, R19, RZ, PT ;  /* 0x000000ff1300720c */ /* 0x000fe20003fc5270 */
[----:B------:R-:W-:Y:S01]  /*1ef0*/  VIADD R25, R25, 0x1 ;  /* 0x0000000119197836 */ /* 0x000fe20000000000 */
[----:B------:R-:W-:Y:S01]  /*1f00*/  IADD3 R32, P0, PT, R32, 0x4, RZ ;  /* 0x0000000420207810 */ /* 0x000fe20007f1e0ff */
[----:B------:R-:W-:-:S04]  /*1f10*/  IMAD.MOV.U32 R0, RZ, RZ, R26 ;  /* 0x000000ffff007224 */ /* 0x000fc800078e001a */
[----:B------:R-:W-:-:S06]  /*1f20*/  IMAD.X R33, RZ, RZ, R33, P0 ;  /* 0x000000ffff217224 */ /* 0x000fcc00000e0621 */
[----:B------:R-:W-:Y:S05]  /*1f30*/  @P6 BRA `(.L_x_41) ;  /* 0xfffffffc003c6947 */ /* 0x000fea000383ffff */
[----:B------:R-:W-:Y:S05]  /*1f40*/  BSYNC.RECONVERGENT B6 ;  /* 0x0000000000067941 */ /* 0x000fea0003800200 */
.L_x_37:
[----:B------:R-:W0:Y:S01]  /*1f50*/  LDC.64 R8, c[0x0][0x388] ;  /* 0x0000e200ff087b82 */ /* 0x000e220000000a00 */
[C---:B------:R-:W-:Y:S01]  /*1f60*/  R2UR UR6, R16.reuse ;  /* 0x00000000100672ca */ /* 0x040fe200000e0000 */
[----:B------:R1:W-:Y:S01]  /*1f70*/  STL.64 [R1], R26 ;  /* 0x0000001a01007387 */ /* 0x0003e20000100a00 */
[C---:B------:R-:W-:Y:S01]  /*1f80*/  R2UR UR7, R17.reuse ;  /* 0x00000000110772ca */ /* 0x040fe200000e0000 */
[----:B------:R-:W-:Y:S01]  /*1f90*/  IMAD.MOV.U32 R6, RZ, RZ, R28 ;  /* 0x000000ffff067224 */ /* 0x000fe200078e001c */
[C---:B------:R-:W-:Y:S01]  /*1fa0*/  R2UR UR8, R16.reuse ;  /* 0x00000000100872ca */ /* 0x040fe200000e0000 */
[----:B------:R-:W-:Y:S01]  /*1fb0*/  IMAD.MOV.U32 R7, RZ, RZ, R2 ;  /* 0x000000ffff077224 */ /* 0x000fe200078e0002 */
[C---:B------:R-:W-:Y:S02]  /*1fc0*/  R2UR UR9, R17.reuse ;  /* 0x00000000110972ca */ /* 0x040fe400000e0000 */
[----:B------:R-:W-:Y:S02]  /*1fd0*/  R2UR UR10, R16 ;  /* 0x00000000100a72ca */ /* 0x000fe400000e0000 */
[----:B------:R-:W-:-:S02]  /*1fe0*/  R2UR UR11, R17 ;  /* 0x00000000110b72ca */ /* 0x000fc400000e0000 */
[----:B------:R-:W-:Y:S02]  /*1ff0*/  R2UR UR4, R16 ;  /* 0x00000000100472ca */ /* 0x000fe400000e0000 */
[----:B------:R-:W-:Y:S02]  /*2000*/  R2UR UR5, R17 ;  /* 0x00000000110572ca */ /* 0x000fe400000e0000 */
[----:B------:R-:W-:Y:S02]  /*2010*/  VIMNMX R0, PT, PT, R26, R27, PT ;  /* 0x0000001b1a007248 */ /* 0x000fe40003fe0100 */
[----:B------:R-:W-:-:S04]  /*2020*/  MOV R18, 0x98 ;  /* 0x0000009800127802 */ /* 0x000fc80000000f00 */
[----:B------:R1:W2:Y:S01]  /*2030*/  LDC.64 R10, c[0x4][R18] ;  /* 0x01000000120a7b82 */ /* 0x0002a20000000a00 */
[----:B0-----:R1:W-:Y:S04]  /*2040*/  STG.E desc[UR6][R8.64+0x40c], R26 ;  /* 0x00040c1a08007986 */ /* 0x0013e8000c101906 */
[----:B------:R1:W-:Y:S04]  /*2050*/  STG.E desc[UR8][R8.64+0x410], R27 ;  /* 0x0004101b08007986 */ /* 0x0003e8000c101908 */
[----:B------:R1:W-:Y:S04]  /*2060*/  STG.E desc[UR10][R8.64+0x414], R0 ;  /* 0x0004140008007986 */ /* 0x0003e8000c10190a */
[----:B------:R1:W-:Y:S01]  /*2070*/  STG.E desc[UR4][R8.64+0x404], R29 ;  /* 0x0004041d08007986 */ /* 0x0003e2000c101904 */
[----:B------:R-:W0:Y:S02]  /*2080*/  LDCU.64 UR4, c[0x4][0x30] ;  /* 0x01000600ff0477ac */ /* 0x000e240008000a00 */
[----:B0-----:R-:W-:-:S02]  /*2090*/  IMAD.U32 R4, RZ, RZ, UR4 ;  /* 0x00000004ff047e24 */ /* 0x001fc4000f8e00ff */
[----:B-12---:R-:W-:-:S07]  /*20a0*/  IMAD.U32 R5, RZ, RZ, UR5 ;  /* 0x00000005ff057e24 */ /* 0x006fce000f8e00ff */
[----:B------:R-:W-:-:S07]  /*20b0*/  LEPC R20, `(.L_x_42) ;  /* 0x000000001014794e */ /* 0x000fce0000000000 */
[----:B------:R-:W-:Y:S05]  /*20c0*/  CALL.ABS.NOINC R10 ;  /* 0x000000000a007343 */ /* 0x000fea0003c00000 */
.L_x_42:
[----:B------:R-:W0:Y:S02]  /*20d0*/  LDC R0, c[0x0][0x380] ;  /* 0x0000e000ff007b82 */ /* 0x000e240000000800 */
[----:B0-----:R-:W-:-:S13]  /*20e0*/  LOP3.LUT P0, RZ, R0, 0x1fffff, RZ, 0xc0, !PT ;  /* 0x001fffff00ff7812 */ /* 0x001fda000780c0ff */
[----:B------:R-:W-:Y:S05]  /*20f0*/  @!P0 BRA `(.L_x_43) ;  /* 0x0000000000608947 */ /* 0x000fea0003800000 */
[----:B------:R-:W0:Y:S01]  /*2100*/  LDC.64 R18, c[0x4][R18] ;  /* 0x0100000012127b82 */ /* 0x000e220000000a00 */
[----:B------:R-:W1:Y:S01]  /*2110*/  LDCU.64 UR4, c[0x4][0x38] ;  /* 0x01000700ff0477ac */ /* 0x000e620008000a00 */
[----:B------:R-:W-:Y:S01]  /*2120*/  CS2R R6, SRZ ;  /* 0x0000000000067805 */ /* 0x000fe2000001ff00 */
[----:B-1----:R-:W-:Y:S02]  /*2130*/  IMAD.U32 R4, RZ, RZ, UR4 ;  /* 0x00000004ff047e24 */ /* 0x002fe4000f8e00ff */
[----:B------:R-:W-:-:S07]  /*2140*/  IMAD.U32 R5, RZ, RZ, UR5 ;  /* 0x00000005ff057e24 */ /* 0x000fce000f8e00ff */
[----:B------:R-:W-:-:S07]  /*2150*/  LEPC R20, `(.L_x_44) ;  /* 0x000000001014794e */ /* 0x000fce0000000000 */
[----:B0-----:R-:W-:Y:S05]  /*2160*/  CALL.ABS.NOINC R18 ;  /* 0x0000000012007343 */ /* 0x001fea0003c00000 */
.L_x_44:
[----:B------:R-:W-:Y:S01]  /*2170*/  MOV R0, 0xa0 ;  /* 0x000000a000007802 */ /* 0x000fe20000000f00 */
[----:B------:R-:W0:Y:S01]  /*2180*/  LDCU.64 UR4, c[0x4][0x40] ;  /* 0x01000800ff0477ac */ /* 0x000e220008000a00 */
[----:B------:R-:W-:Y:S02]  /*2190*/  IMAD.MOV.U32 R8, RZ, RZ, 0x79 ;  /* 0x00000079ff087424 */ /* 0x000fe400078e00ff */
[----:B------:R1:W2:Y:S01]  /*21a0*/  LDC.64 R2, c[0x4][R0] ;  /* 0x0100000000027b82 */ /* 0x0002a20000000a00 */
[----:B------:R-:W3:Y:S01]  /*21b0*/  LDCU.64 UR6, c[0x4][0x10] ;  /* 0x01000200ff0677ac */ /* 0x000ee20008000a00 */
[----:B------:R-:W-:Y:S02]  /*21c0*/  IMAD.MOV.U32 R12, RZ, RZ, 0x1 ;  /* 0x00000001ff0c7424 */ /* 0x000fe400078e00ff */
[----:B------:R-:W-:Y:S01]  /*21d0*/  IMAD.MOV.U32 R13, RZ, RZ, RZ ;  /* 0x000000ffff0d7224 */ /* 0x000fe200078e00ff */
[----:B------:R-:W4:Y:S01]  /*21e0*/  LDCU.64 UR8, c[0x4][URZ] ;  /* 0x01000000ff0877ac */ /* 0x000f220008000a00 */
[----:B0-----:R-:W-:-:S02]  /*21f0*/  IMAD.U32 R4, RZ, RZ, UR4 ;  /* 0x00000004ff047e24 */ /* 0x001fc4000f8e00ff */
[----:B------:R-:W-:Y:S02]  /*2200*/  IMAD.U32 R5, RZ, RZ, UR5 ;  /* 0x00000005ff057e24 */ /* 0x000fe4000f8e00ff */
[----:B---3--:R-:W-:Y:S02]  /*2210*/  IMAD.U32 R6, RZ, RZ, UR6 ;  /* 0x00000006ff067e24 */ /* 0x008fe4000f8e00ff */
[----:B------:R-:W-:Y:S02]  /*2220*/  IMAD.U32 R7, RZ, RZ, UR7 ;  /* 0x00000007ff077e24 */ /* 0x000fe4000f8e00ff */
[----:B----4-:R-:W-:Y:S02]  /*2230*/  IMAD.U32 R10, RZ, RZ, UR8 ;  /* 0x00000008ff0a7e24 */ /* 0x010fe4000f8e00ff */
[----:B-1----:R-:W-:-:S07]  /*2240*/  IMAD.U32 R11, RZ, RZ, UR9 ;  /* 0x00000009ff0b7e24 */ /* 0x002fce000f8e00ff */
[----:B------:R-:W-:-:S07]  /*2250*/  LEPC R20, `(.L_x_45) ;  /* 0x000000001014794e */ /* 0x000fce0000000000 */
[----:B--2---:R-:W-:Y:S05]  /*2260*/  CALL.ABS.NOINC R2 ;  /* 0x0000000002007343 */ /* 0x004fea0003c00000 */
.L_x_45:
[----:B------:R-:W-:Y:S05]  /*2270*/  EXIT ;  /* 0x000000000000794d */ /* 0x000fea0003800000 */
.L_x_43:
[----:B------:R-:W-:Y:S02]  /*2280*/  R2UR UR4, R16 ;  /* 0x00000000100472ca */ /* 0x000fe400000e0000 */
[----:B------:R-:W-:-:S13]  /*2290*/  R2UR UR5, R17 ;  /* 0x00000000110572ca */ /* 0x000fda00000e0000 */
[----:B------:R-:W2:Y:S01]  /*22a0*/  LDG.E R22, desc[UR4][R22.64] ;  /* 0x0000000416167981 */ /* 0x000ea2000c1e1900 */
[----:B------:R-:W-:Y:S01]  /*22b0*/  BSSY B0, `(.L_x_46) ;  /* 0x000009c000007945 */ /* 0x000fe20003800000 */
[----:B------:R-:W-:Y:S01]  /*22c0*/  IMAD.MOV.U32 R18, RZ, RZ, RZ ;  /* 0x000000ffff127224 */ /* 0x000fe200078e00ff */
[----:B--2---:R-:W-:-:S04]  /*22d0*/  LOP3.LUT R3, R22, 0x1, RZ, 0xc0, !PT ;  /* 0x0000000116037812 */ /* 0x004fc800078ec0ff */
[----:B------:R-:W-:Y:S01]  /*22e0*/  ISETP.NE.U32.AND P0, PT, R3, 0x1, PT ;  /* 0x000000010300780c */ /* 0x000fe20003f05070 */
[----:B------:R-:W-:-:S12]  /*22f0*/  IMAD.MOV.U32 R3, RZ, RZ, 0x4 ;  /* 0x00000004ff037424 */ /* 0x000fd800078e00ff */
.L_x_47:
[----:B------:R-:W-:Y:S05]  /*2300*/  YIELD ;  /* 0x0000000000007946 */ /* 0x000fea0003800000 */
[----:B0-----:R-:W0:Y:S01]  /*2310*/  LDCU UR4, c[0x0][0x384] ;  /* 0x00007080ff0477ac */ /* 0x001e220008000800 */
[----:B------:R-:W-:Y:S01]  /*2320*/  IMAD.MOV.U32 R4, RZ, RZ, 0x1 ;  /* 0x00000001ff047424 */ /* 0x000fe200078e00ff */
[----:B------:R-:W-:Y:S02]  /*2330*/  R2UR UR6, R16 ;  /* 0x00000000100672ca */ /* 0x000fe400000e0000 */
[----:B------:R-:W-:Y:S02]  /*2340*/  R2UR UR7, R17 ;  /* 0x00000000110772ca */ /* 0x000fe400000e0000 */
[----:B------:R-:W-:-:S04]  /*2350*/  SHF.L.U32 R5, R4, R3, RZ ;  /* 0x0000000304057219 */ /* 0x000fc800000006ff */
[----:B------:R-:W-:-:S05]  /*2360*/  IADD3 R8, P1, PT, R5, R0, RZ ;  /* 0x0000000005087210 */ /* 0x000fca0007f3e0ff */
[----:B0-----:R-:W-:-:S05]  /*2370*/  IMAD.X R9, RZ, RZ, UR4, P1 ;  /* 0x00000004ff097e24 */ /* 0x001fca00088e06ff */
[----:B------:R0:W2:Y:S01]  /*2380*/  ATOMG.E.EXCH.STRONG.GPU PT, R4, desc[UR6][R8.64], RZ ;  /* 0x800000ff080479a8 */ /* 0x0000a2000c1ef106 */
[----:B------:R-:W-:Y:S01]  /*2390*/  S2UR UR4, SR_CLOCKLO ;  /* 0x00000000000479c3 */ /* 0x000fe20000005000 */
[----:B------:R-:W-:Y:S01]  /*23a0*/  NOP ;  /* 0x0000000000007918 */ /* 0x000fe20000000000 */
[----:B------:R-:W-:Y:S01]  /*23b0*/  R2UR UR6, R16 ;  /* 0x00000000100672ca */ /* 0x000fe200000e0000 */
[----:B------:R-:W-:Y:S01]  /*23c0*/  IMAD.MOV.U32 R6, RZ, RZ, 0x5f5e0ff ;  /* 0x05f5e0ffff067424 */ /* 0x000fe200078e00ff */
[----:B------:R-:W-:-:S13]  /*23d0*/  R2UR UR7, R17 ;  /* 0x00000000110772ca */ /* 0x000fda00000e0000 */
[----:B------:R-:W3:Y:S02]  /*23e0*/  ATOMG.E.INC.STRONG.GPU PT, R7, desc[UR6][R8.64], R6 ;  /* 0x80000006080779a8 */ /* 0x000ee400099ef106 */
[----:B---3--:R-:W-:-:S04]  /*23f0*/  ISETP.GT.AND P1, PT, R7, 0xfa, PT ;  /* 0x000000fa0700780c */ /* 0x008fc80003f24270 */
[----:B------:R-:W-:-:S04]  /*2400*/  SEL R11, RZ, 0x4, !P1 ;  /* 0x00000004ff0b7807 */ /* 0x000fc80004800000 */
[----:B------:R-:W-:-:S05]  /*2410*/  IADD3 R10, P1, PT, R11, R8, RZ ;  /* 0x000000080b0a7210 */ /* 0x000fca0007f3e0ff */
[----:B------:R-:W-:-:S05]  /*2420*/  IMAD.X R11, RZ, RZ, R9, P1 ;  /* 0x000000ffff0b7224 */ /* 0x000fca00008e0609 */
[----:B------:R-:W3:Y:S02]  /*2430*/  ATOMG.E.INC.STRONG.GPU PT, R7, desc[UR6][R10.64], R6 ;  /* 0x800000060a0779a8 */ /* 0x000ee400099ef106 */
[----:B---3--:R-:W-:-:S04]  /*2440*/  ISETP.GT.AND P1, PT, R7, 0xfa, PT ;  /* 0x000000fa0700780c */ /* 0x008fc80003f24270 */
[----:B------:R-:W-:-:S04]  /*2450*/  SEL R13, RZ, 0x4, !P1 ;  /* 0x00000004ff0d7807 */ /* 0x000fc80004800000 */
[----:B------:R-:W-:-:S05]  /*2460*/  IADD3 R12, P1, PT, R13, R10, RZ ;  /* 0x0000000a0d0c7210 */ /* 0x000fca0007f3e0ff */
[----:B------:R-:W-:-:S05]  /*2470*/  IMAD.X R13, RZ, RZ, R11, P1 ;  /* 0x000000ffff0d7224 */ /* 0x000fca00008e060b */
[----:B------:R-:W3:Y:S02]  /*2480*/  ATOMG.E.INC.STRONG.GPU PT, R7, desc[UR6][R12.64], R6 ;  /* 0x800000060c0779a8 */ /* 0x000ee400099ef106 */
[----:B---3--:R-:W-:-:S04]  /*2490*/  ISETP.GT.AND P1, PT, R7, 0xfa, PT ;  /* 0x000000fa0700780c */ /* 0x008fc80003f24270 */
[----:B0-----:R-:W-:-:S04]  /*24a0*/  SEL R9, RZ, 0x4, !P1 ;  /* 0x00000004ff097807 */ /* 0x001fc80004800000 */
        /* <DEDUP_REMOVED lines=108> */
[----:B---3--:R-:W-:Y:S01]  /*2b70*/  ISETP.GT.AND P1, PT, R7, 0xfa, PT ;  /* 0x000000fa0700780c */ /* 0x008fe20003f24270 */
[----:B------:R-:W0:Y:S01]  /*2b80*/  S2UR UR5, SR_CLOCKLO ;  /* 0x00000000000579c3 */ /* 0x000e220000005000 */
[----:B------:R-:W-:Y:S01]  /*2b90*/  NOP ;  /* 0x0000000000007918 */ /* 0x000fe20000000000 */
[----:B------:R-:W-:Y:S01]  /*2ba0*/  VIADD R3, R3, 0x1 ;  /* 0x0000000103037836 */ /* 0x000fe20000000000 */
[----:B------:R-:W-:Y:S01]  /*2bb0*/  SEL R7, RZ, 0x4, !P1 ;  /* 0x00000004ff077807 */ /* 0x000fe20004800000 */
[----:B0-----:R-:W-:Y:S01]  /*2bc0*/  UIADD3 UR4, UPT, UPT, -UR4, UR5, URZ ;  /* 0x0000000504047290 */ /* 0x001fe2000fffe1ff */
[----:B------:R-:W-:Y:S02]  /*2bd0*/  R2UR UR6, R16 ;  /* 0x00000000100672ca */ /* 0x000fe400000e0000 */
[----:B------:R-:W-:-:S02]  /*2be0*/  R2UR UR7, R17 ;  /* 0x00000000110772ca */ /* 0x000fc400000e0000 */
[----:B------:R-:W-:Y:S02]  /*2bf0*/  ISETP.NE.AND P2, PT, R3, 0x15, PT ;  /* 0x000000150300780c */ /* 0x000fe40003f45270 */
[----:B------:R-:W-:-:S05]  /*2c00*/  IADD3 R6, P1, PT, R7, R8, RZ ;  /* 0x0000000807067210 */ /* 0x000fca0007f3e0ff */
[----:B------:R-:W-:Y:S01]  /*2c10*/  IMAD.X R7, RZ, RZ, R9, P1 ;  /* 0x000000ffff077224 */ /* 0x000fe200008e0609 */
[----:B------:R-:W-:-:S04]  /*2c20*/  ISETP.GE.XOR P1, PT, R31, UR4, !P0 ;  /* 0x000000041f007c0c */ /* 0x000fc8000c726a70 */
[----:B------:R-:W-:Y:S01]  /*2c30*/  SEL R5, R5, RZ, !P1 ;  /* 0x000000ff05057207 */ /* 0x000fe20004800000 */
[----:B--2---:R0:W-:Y:S03]  /*2c40*/  STG.E desc[UR6][R6.64], R4 ;  /* 0x0000000406007986 */ /* 0x0041e6000c101906 */
[----:B------:R-:W-:Y:S01]  /*2c50*/  LOP3.LUT R18, R5, R18, RZ, 0xfc, !PT ;  /* 0x0000001205127212 */ /* 0x000fe200078efcff */
[----:B------:R-:W-:Y:S06]  /*2c60*/  @P2 BRA `(.L_x_47) ;  /* 0xfffffff400a42947 */ /* 0x000fec000383ffff */
[----:B------:R-:W-:Y:S05]  /*2c70*/  BSYNC B0 ;  /* 0x0000000000007941 */ /* 0x000fea0003800000 */
.L_x_46:
[----:B------:R-:W1:Y:S01]  /*2c80*/  LDC.64 R8, c[0x0][0x388] ;  /* 0x0000e200ff087b82 */ /* 0x000e620000000a00 */
[----:B------:R-:W-:Y:S01]  /*2c90*/  R2UR UR8, R16 ;  /* 0x00000000100872ca */ /* 0x000fe200000e0000 */
[----:B------:R-:W2:Y:S01]  /*2ca0*/  LDCU.64 UR4, c[0x0][0x380] ;  /* 0x00007000ff0477ac */ /* 0x000ea20008000a00 */
[----:B------:R-:W-:Y:S02]  /*2cb0*/  R2UR UR9, R17 ;  /* 0x00000000110972ca */ /* 0x000fe400000e0000 */
[----:B0-----:R-:W-:Y:S02]  /*2cc0*/  CS2R R6, SRZ ;  /* 0x0000000000067805 */ /* 0x001fe4000001ff00 */
[----:B------:R-:W-:Y:S01]  /*2cd0*/  MOV R19, 0x98 ;  /* 0x0000009800137802 */ /* 0x000fe20000000f00 */
[----:B------:R-:W0:Y:S03]  /*2ce0*/  LDCU.64 UR6, c[0x4][0x48] ;  /* 0x01000900ff0677ac */ /* 0x000e260008000a00 */
[----:B------:R3:W4:Y:S01]  /*2cf0*/  LDC.64 R10, c[0x4][R19] ;  /* 0x01000000130a7b82 */ /* 0x0007220000000a00 */
[----:B--2---:R-:W-:-:S02]  /*2d00*/  IMAD.U32 R26, RZ, RZ, UR4 ;  /* 0x00000004ff1a7e24 */ /* 0x004fc4000f8e00ff */
[----:B------:R-:W-:Y:S02]  /*2d10*/  IMAD.U32 R23, RZ, RZ, UR5 ;  /* 0x00000005ff177e24 */ /* 0x000fe4000f8e00ff */
[----:B-1----:R3:W-:Y:S01]  /*2d20*/  STG.E desc[UR8][R8.64+0x408], R18 ;  /* 0x0004081208007986 */ /* 0x0027e2000c101908 */
[----:B0-----:R-:W-:Y:S02]  /*2d30*/  IMAD.U32 R4, RZ, RZ, UR6 ;  /* 0x00000006ff047e24 */ /* 0x001fe4000f8e00ff */
[----:B------:R-:W-:-:S07]  /*2d40*/  IMAD.U32 R5, RZ, RZ, UR7 ;  /* 0x00000007ff057e24 */ /* 0x000fce000f8e00ff */
[----:B------:R-:W-:-:S07]  /*2d50*/  LEPC R20, `(.L_x_48) ;  /* 0x000000001014794e */ /* 0x000fce0000000000 */
[----:B---34-:R-:W-:Y:S05]  /*2d60*/  CALL.ABS.NOINC R10 ;  /* 0x000000000a007343 */ /* 0x018fea0003c00000 */
.L_x_48:
[----:B------:R0:W-:Y:S01]  /*2d70*/  STL [R1], R18 ;  /* 0x0000001201007387 */ /* 0x0001e20000100800 */
[----:B------:R0:W1:Y:S01]  /*2d80*/  LDC.64 R8, c[0x4][R19] ;  /* 0x0100000013087b82 */ /* 0x0000620000000a00 */
[----:B------:R-:W2:Y:S01]  /*2d90*/  LDCU.64 UR4, c[0x4][0x50] ;  /* 0x01000a00ff0477ac */ /* 0x000ea20008000a00 */
[----:B------:R-:W-:Y:S02]  /*2da0*/  IMAD.MOV.U32 R6, RZ, RZ, R28 ;  /* 0x000000ffff067224 */ /* 0x000fe400078e001c */
[----:B------:R-:W-:Y:S02]  /*2db0*/  IMAD.MOV.U32 R7, RZ, RZ, R2 ;  /* 0x000000ffff077224 */ /* 0x000fe400078e0002 */
[----:B--2---:R-:W-:Y:S02]  /*2dc0*/  IMAD.U32 R4, RZ, RZ, UR4 ;  /* 0x00000004ff047e24 */ /* 0x004fe4000f8e00ff */
[----:B0-----:R-:W-:-:S07]  /*2dd0*/  IMAD.U32 R5, RZ, RZ, UR5 ;  /* 0x00000005ff057e24 */ /* 0x001fce000f8e00ff */
[----:B------:R-:W-:-:S07]  /*2de0*/  LEPC R20, `(.L_x_49) ;  /* 0x000000001014794e */ /* 0x000fce0000000000 */
[----:B-1----:R-:W-:Y:S05]  /*2df0*/  CALL.ABS.NOINC R8 ;  /* 0x0000000008007343 */ /* 0x002fea0003c00000 */
.L_x_49:
[----:B------:R-:W-:Y:S01]  /*2e00*/  LOP3.LUT P0, RZ, R18, 0x10, RZ, 0xc0, !PT ;  /* 0x0000001012ff7812 */ /* 0x000fe2000780c0ff */
[----:B------:R-:W-:-:S12]  /*2e10*/  BSSY.RECONVERGENT B6, `(.L_x_50) ;  /* 0x000000c000067945 */ /* 0x000fd80003800200 */
[----:B------:R-:W-:Y:S05]  /*2e20*/  @!P0 BRA `(.L_x_51) ;  /* 0x0000000000288947 */ /* 0x000fea0003800000 */
[----:B------:R-:W-:Y:S01]  /*2e30*/  IMAD.MOV.U32 R0, RZ, RZ, 0x4 ;  /* 0x00000004ff007424 */ /* 0x000fe200078e00ff */
[----:B------:R0:W1:Y:S01]  /*2e40*/  LDC.64 R8, c[0x4][R19] ;  /* 0x0100000013087b82 */ /* 0x0000620000000a00 */
[----:B------:R-:W2:Y:S01]  /*2e50*/  LDCU.64 UR4, c[0x4][0x58] ;  /* 0x01000b00ff0477ac */ /* 0x000ea20008000a00 */
[----:B------:R-:W-:Y:S02]  /*2e60*/  IMAD.MOV.U32 R6, RZ, RZ, R28 ;  /* 0x000000ffff067224 */ /* 0x000fe400078e001c */
[----:B------:R0:W-:Y:S01]  /*2e70*/  STL [R1], R0 ;  /* 0x0000000001007387 */ /* 0x0001e20000100800 */
[----:B------:R-:W-:Y:S02]  /*2e80*/  IMAD.MOV.U32 R7, RZ, RZ, R2 ;  /* 0x000000ffff077224 */ /* 0x000fe400078e0002 */
[----:B--2---:R-:W-:Y:S02]  /*2e90*/  IMAD.U32 R4, RZ, RZ, UR4 ;  /* 0x00000004ff047e24 */ /* 0x004fe4000f8e00ff */
[----:B0-----:R-:W-:-:S07]  /*2ea0*/  IMAD.U32 R5, RZ, RZ, UR5 ;  /* 0x00000005ff057e24 */ /* 0x001fce000f8e00ff */
[----:B------:R-:W-:-:S07]  /*2eb0*/  LEPC R20, `(.L_x_51) ;  /* 0x000000001014794e */ /* 0x000fce0000000000 */
[----:B-1----:R-:W-:Y:S05]  /*2ec0*/  CALL.ABS.NOINC R8 ;  /* 0x0000000008007343 */ /* 0x002fea0003c00000 */
.L_x_51:
[----:B------:R-:W-:Y:S05]  /*2ed0*/  BSYNC.RECONVERGENT B6 ;  /* 0x0000000000067941 */ /* 0x000fea0003800200 */
.L_x_50:
[----:B------:R-:W-:Y:S01]  /*2ee0*/  LOP3.LUT P0, RZ, R18, 0x20, RZ, 0xc0, !PT ;  /* 0x0000002012ff7812 */ /* 0x000fe2000780c0ff */
[----:B------:R-:W-:-:S12]  /*2ef0*/  BSSY.RECONVERGENT B6, `(.L_x_52) ;  /* 0x000000d000067945 */ /* 0x000fd80003800200 */
[----:B------:R-:W-:Y:S05]  /*2f00*/  @!P0 BRA `(.L_x_53) ;  /* 0x00000000002c8947 */ /* 0x000fea0003800000 */
[----:B------:R-:W-:Y:S01]  /*2f10*/  IMAD.MOV.U32 R0, RZ, RZ, 0x5 ;  /* 0x00000005ff007424 */ /* 0x000fe200078e00ff */
[----:B------:R-:W-:Y:S01]  /*2f20*/  MOV R3, 0x98 ;  /* 0x0000009800037802 */ /* 0x000fe20000000f00 */
[----:B------:R-:W0:Y:S01]  /*2f30*/  LDCU.64 UR4, c[0x4][0x58] ;  /* 0x01000b00ff0477ac */ /* 0x000e220008000a00 */
[----:B------:R-:W-:Y:S02]  /*2f40*/  IMAD.MOV.U32 R6, RZ, RZ, R28 ;  /* 0x000000ffff067224 */ /* 0x000fe400078e001c */
[----:B------:R1:W-:Y:S01]  /*2f50*/  STL [R1], R0 ;  /* 0x0000000001007387 */ /* 0x0003e20000100800 */
[----:B------:R1:W2:Y:S01]  /*2f60*/  LDC.64 R8, c[0x4][R3] ;  /* 0x0100000003087b82 */ /* 0x0002a20000000a00 */
[----:B------:R-:W-:Y:S02]  /*2f70*/  IMAD.MOV.U32 R7, RZ, RZ, R2 ;  /* 0x000000ffff077224 */ /* 0x000fe400078e0002 */
[----:B0-----:R-:W-:Y:S02]  /*2f80*/  IMAD.U32 R4, RZ, RZ, UR4 ;  /* 0x00000004ff047e24 */ /* 0x001fe4000f8e00ff */
[----:B-1----:R-:W-:-:S07]  /*2f90*/  IMAD.U32 R5, RZ, RZ, UR5 ;  /* 0x00000005ff057e24 */ /* 0x002fce000f8e00ff */
[----:B------:R-:W-:-:S07]  /*2fa0*/  LEPC R20, `(.L_x_53) ;  /* 0x000000001014794e */ /* 0x000fce0000000000 */
[----:B--2---:R-:W-:Y:S05]  /*2fb0*/  CALL.ABS.NOINC R8 ;  /* 0x0000000008007343 */ /* 0x004fea0003c00000 */
.L_x_53:
[----:B------:R-:W-:Y:S05]  /*2fc0*/  BSYNC.RECONVERGENT B6 ;  /* 0x0000000000067941 */ /* 0x000fea0003800200 */
.L_x_52:
        /* <DEDUP_REMOVED lines=14> */
.L_x_55:
[----:B------:R-:W-:Y:S05]  /*30b0*/  BSYNC.RECONVERGENT B6 ;  /* 0x0000000000067941 */ /* 0x000fea0003800200 */
.L_x_54:
        /* <DEDUP_REMOVED lines=14> */
.L_x_57:
[----:B------:R-:W-:Y:S05]  /*31a0*/  BSYNC.RECONVERGENT B6 ;  /* 0x0000000000067941 */ /* 0x000fea0003800200 */
.L_x_56:
        /* <DEDUP_REMOVED lines=14> */
.L_x_59:
[----:B------:R-:W-:Y:S05]  /*3290*/  BSYNC.RECONVERGENT B6 ;  /* 0x0000000000067941 */ /* 0x000fea0003800200 */
.L_x_58:
        /* <DEDUP_REMOVED lines=14> */
.L_x_61:
[----:B------:R-:W-:Y:S05]  /*3380*/  BSYNC.RECONVERGENT B6 ;  /* 0x0000000000067941 */ /* 0x000fea0003800200 */
.L_x_60:
        /* <DEDUP_REMOVED lines=14> */
.L_x_63:
[----:B------:R-:W-:Y:S05]  /*3470*/  BSYNC.RECONVERGENT B6 ;  /* 0x0000000000067941 */ /* 0x000fea0003800200 */
.L_x_62:
        /* <DEDUP_REMOVED lines=14> */
.L_x_65:
[----:B------:R-:W-:Y:S05]  /*3560*/  BSYNC.RECONVERGENT B6 ;  /* 0x0000000000067941 */ /* 0x000fea0003800200 */
.L_x_64:
        /* <DEDUP_REMOVED lines=14> */
.L_x_67:
[----:B------:R-:W-:Y:S05]  /*3650*/  BSYNC.RECONVERGENT B6 ;  /* 0x0000000000067941 */ /* 0x000fea0003800200 */
.L_x_66:
        /* <DEDUP_REMOVED lines=14> */
.L_x_69:
[----:B------:R-:W-:Y:S05]  /*3740*/  BSYNC.RECONVERGENT B6 ;  /* 0x0000000000067941 */ /* 0x000fea0003800200 */
.L_x_68:
        /* <DEDUP_REMOVED lines=14> */
.L_x_71:
[----:B------:R-:W-:Y:S05]  /*3830*/  BSYNC.RECONVERGENT B6 ;  /* 0x0000000000067941 */ /* 0x000fea0003800200 */
.L_x_70:
        /* <DEDUP_REMOVED lines=14> */
.L_x_73:
[----:B------:R-:W-:Y:S05]  /*3920*/  BSYNC.RECONVERGENT B6 ;  /* 0x0000000000067941 */ /* 0x000fea0003800200 */
.L_x_72:
        /* <DEDUP_REMOVED lines=14> */
.L_x_75:
[----:B------:R-:W-:Y:S05]  /*3a10*/  BSYNC.RECONVERGENT B6 ;  /* 0x0000000000067941 */ /* 0x000fea0003800200 */
.L_x_74:
        /* <DEDUP_REMOVED lines=14> */
.L_x_77:
[----:B------:R-:W-:Y:S05]  /*3b00*/  BSYNC.RECONVERGENT B6 ;  /* 0x0000000000067941 */ /* 0x000fea0003800200 */
.L_x_76:
        /* <DEDUP_REMOVED lines=14> */
.L_x_79:
[----:B------:R-:W-:Y:S05]  /*3bf0*/  BSYNC.RECONVERGENT B6 ;  /* 0x0000000000067941 */ /* 0x000fea0003800200 */
.L_x_78:
        /* <DEDUP_REMOVED lines=14> */
.L_x_81:
[----:B------:R-:W-:Y:S05]  /*3ce0*/  BSYNC.RECONVERGENT B6 ;  /* 0x0000000000067941 */ /* 0x000fea0003800200 */
.L_x_80:
        /* <DEDUP_REMOVED lines=14> */
.L_x_83:
[----:B------:R-:W-:Y:S05]  /*3dd0*/  BSYNC.RECONVERGENT B6 ;  /* 0x0000000000067941 */ /* 0x000fea0003800200 */
.L_x_82:
[----:B------:R-:W-:Y:S01]  /*3de0*/  MOV R19, 0x98 ;  /* 0x0000009800137802 */ /* 0x000fe20000000f00 */
[----:B------:R-:W0:Y:S01]  /*3df0*/  LDCU.64 UR4, c[0x4][0x60] ;  /* 0x01000c00ff0477ac */ /* 0x000e220008000a00 */
[----:B------:R-:W-:Y:S02]  /*3e00*/  CS2R R6, SRZ ;  /* 0x0000000000067805 */ /* 0x000fe4000001ff00 */
[----:B------:R1:W2:Y:S01]  /*3e10*/  LDC.64 R8, c[0x4][R19] ;  /* 0x0100000013087b82 */ /* 0x0002a20000000a00 */
[----:B0-----:R-:W-:Y:S02]  /*3e20*/  IMAD.U32 R4, RZ, RZ, UR4 ;  /* 0x00000004ff047e24 */ /* 0x001fe4000f8e00ff */
[----:B-1----:R-:W-:-:S07]  /*3e30*/  IMAD.U32 R5, RZ, RZ, UR5 ;  /* 0x00000005ff057e24 */ /* 0x002fce000f8e00ff */
[----:B------:R-:W-:-:S07]  /*3e40*/  LEPC R20, `(.L_x_84) ;  /* 0x000000001014794e */ /* 0x000fce0000000000 */
[----:B--2---:R-:W-:Y:S05]  /*3e50*/  CALL.ABS.NOINC R8 ;  /* 0x0000000008007343 */ /* 0x004fea0003c00000 */
.L_x_84:
[----:B------:R-:W-:Y:S01]  /*3e60*/  LOP3.LUT R18, R18, 0x1ffe, RZ, 0xc0, !PT ;  /* 0x00001ffe12127812 */ /* 0x000fe200078ec0ff */
[----:B------:R-:W-:Y:S03]  /*3e70*/  BSSY.RECONVERGENT B6, `(.L_x_85) ;  /* 0x000001e000067945 */ /* 0x000fe60003800200 */
[----:B------:R-:W-:-:S13]  /*3e80*/  ISETP.NE.AND P0, PT, R18, 0x1000, PT ;  /* 0x000010001200780c */ /* 0x000fda0003f05270 */
[----:B------:R-:W-:Y:S05]  /*3e90*/  @!P0 BRA `(.L_x_86) ;  /* 0x00000000006c8947 */ /* 0x000fea0003800000 */
[----:B------:R-:W-:Y:S01]  /*3ea0*/  IMAD.MOV.U32 R8, RZ, RZ, 0x1000 ;  /* 0x00001000ff087424 */ /* 0x000fe200078e00ff */
[----:B------:R0:W1:Y:S01]  /*3eb0*/  LDC.64 R10, c[0x4][R19] ;  /* 0x01000000130a7b82 */ /* 0x0000620000000a00 */
[----:B------:R-:W-:Y:S01]  /*3ec0*/  IMAD.MOV.U32 R9, RZ, RZ, 0x0 ;  /* 0x00000000ff097424 */ /* 0x000fe200078e00ff */
[----:B------:R-:W2:Y:S01]  /*3ed0*/  LDCU.64 UR4, c[0x4][0x68] ;  /* 0x01000d00ff0477ac */ /* 0x000ea20008000a00 */
[----:B------:R-:W-:Y:S02]  /*3ee0*/  IMAD.MOV.U32 R6, RZ, RZ, R28 ;  /* 0x000000ffff067224 */ /* 0x000fe400078e001c */
[----:B------:R-:W-:Y:S01]  /*3ef0*/  IMAD.MOV.U32 R7, RZ, RZ, R2 ;  /* 0x000000ffff077224 */ /* 0x000fe200078e0002 */
[----:B------:R0:W-:Y:S01]  /*3f00*/  STL.64 [R1], R8 ;  /* 0x0000000801007387 */ /* 0x0001e20000100a00 */
[----:B--2---:R-:W-:Y:S02]  /*3f10*/  IMAD.U32 R4, RZ, RZ, UR4 ;  /* 0x00000004ff047e24 */ /* 0x004fe4000f8e00ff */
[----:B0-----:R-:W-:-:S07]  /*3f20*/  IMAD.U32 R5, RZ, RZ, UR5 ;  /* 0x00000005ff057e24 */ /* 0x001fce000f8e00ff */
[----:B------:R-:W-:-:S07]  /*3f30*/  LEPC R20, `(.L_x_87) ;  /* 0x000000001014794e */ /* 0x000fce0000000000 */
[----:B-1----:R-:W-:Y:S05]  /*3f40*/  CALL.ABS.NOINC R10 ;  /* 0x000000000a007343 */ /* 0x002fea0003c00000 */
.L_x_87:
[----:B------:R-:W-:Y:S01]  /*3f50*/  MOV R14, 0xa0 ;  /* 0x000000a0000e7802 */ /* 0x000fe20000000f00 */
[----:B------:R-:W0:Y:S01]  /*3f60*/  LDCU.64 UR4, c[0x4][0x40] ;  /* 0x01000800ff0477ac */ /* 0x000e220008000a00 */
[----:B------:R-:W-:Y:S02]  /*3f70*/  IMAD.MOV.U32 R8, RZ, RZ, 0x9b ;  /* 0x0000009bff087424 */ /* 0x000fe400078e00ff */
[----:B------:R-:W-:Y:S01]  /*3f80*/  IMAD.MOV.U32 R12, RZ, RZ, 0x1 ;  /* 0x00000001ff0c7424 */ /* 0x000fe200078e00ff */
[----:B------:R-:W1:Y:S01]  /*3f90*/  LDCU.64 UR6, c[0x4][0x10] ;  /* 0x01000200ff0677ac */ /* 0x000e620008000a00 */
[----:B------:R-:W2:Y:S01]  /*3fa0*/  LDC.64 R14, c[0x4][R14] ;  /* 0x010000000e0e7b82 */ /* 0x000ea20000000a00 */
[----:B------:R-:W-:Y:S01]  /*3fb0*/  IMAD.MOV.U32 R13, RZ, RZ, RZ ;  /* 0x000000ffff0d7224 */ /* 0x000fe200078e00ff */
[----:B------:R-:W3:Y:S01]  /*3fc0*/  LDCU.64 UR8, c[0x4][URZ] ;  /* 0x01000000ff0877ac */ /* 0x000ee20008000a00 */
[----:B0-----:R-:W-:Y:S02]  /*3fd0*/  IMAD.U32 R4, RZ, RZ, UR4 ;  /* 0x00000004ff047e24 */ /* 0x001fe4000f8e00ff */
[----:B------:R-:W-:-:S02]  /*3fe0*/  IMAD.U32 R5, RZ, RZ, UR5 ;  /* 0x00000005ff057e24 */ /* 0x000fc4000f8e00ff */
[----:B-1----:R-:W-:Y:S02]  /*3ff0*/  IMAD.U32 R6, RZ, RZ, UR6 ;  /* 0x00000006ff067e24 */ /* 0x002fe4000f8e00ff */
[----:B------:R-:W-:Y:S02]  /*4000*/  IMAD.U32 R7, RZ, RZ, UR7 ;  /* 0x00000007ff077e24 */ /* 0x000fe4000f8e00ff */
[----:B---3--:R-:W-:Y:S02]  /*4010*/  IMAD.U32 R10, RZ, RZ, UR8 ;  /* 0x00000008ff0a7e24 */ /* 0x008fe4000f8e00ff */
[----:B------:R-:W-:-:S07]  /*4020*/  IMAD.U32 R11, RZ, RZ, UR9 ;  /* 0x00000009ff0b7e24 */ /* 0x000fce000f8e00ff */
[----:B------:R-:W-:-:S07]  /*4030*/  LEPC R20, `(.L_x_86) ;  /* 0x000000001014794e */ /* 0x000fce0000000000 */
[----:B--2---:R-:W-:Y:S05]  /*4040*/  CALL.ABS.NOINC R14 ;  /* 0x000000000e007343 */ /* 0x004fea0003c00000 */
.L_x_86:
[----:B------:R-:W-:Y:S05]  /*4050*/  BSYNC.RECONVERGENT B6 ;  /* 0x0000000000067941 */ /* 0x000fea0003800200 */
.L_x_85:
[----:B------:R-:W0:Y:S01]  /*4060*/  LDC R19, c[0x0][0x398] ;  /* 0x0000e600ff137b82 */ /* 0x000e220000000800 */
[----:B------:R-:W-:Y:S01]  /*4070*/  MOV R22, 0x98 ;  /* 0x0000009800167802 */ /* 0x000fe20000000f00 */
[----:B------:R-:W1:Y:S01]  /*4080*/  LDCU.64 UR4, c[0x4][0x70] ;  /* 0x01000e00ff0477ac */ /* 0x000e620008000a00 */
[----:B------:R-:W-:Y:S02]  /*4090*/  IMAD.MOV.U32 R6, RZ, RZ, R28 ;  /* 0x000000ffff067224 */ /* 0x000fe400078e001c */
[----:B------:R-:W-:-:S03]  /*40a0*/  IMAD.MOV.U32 R7, RZ, RZ, R2 ;  /* 0x000000ffff077224 */ /* 0x000fc600078e0002 */
[----:B------:R2:W3:Y:S01]  /*40b0*/  LDC.64 R8, c[0x4][R22] ;  /* 0x0100000016087b82 */ /* 0x0004e20000000a00 */
[----:B-1----:R-:W-:Y:S02]  /*40c0*/  IMAD.U32 R4, RZ, RZ, UR4 ;  /* 0x00000004ff047e24 */ /* 0x002fe4000f8e00ff */
[----:B------:R-:W-:Y:S01]  /*40d0*/  IMAD.U32 R5, RZ, RZ, UR5 ;  /* 0x00000005ff057e24 */ /* 0x000fe2000f8e00ff */
[----:B0-----:R-:W-:-:S04]  /*40e0*/  SHF.R.S32.HI R0, RZ, 0x1f, R19 ;  /* 0x0000001fff007819 */ /* 0x001fc80000011413 */
[C---:B------:R-:W-:Y:S01]  /*40f0*/  SHF.R.U64 R0, R19.reuse, 0xb, R0 ;  /* 0x0000000b13007819 */ /* 0x040fe20000001200 */
[----:B------:R-:W-:-:S04]  /*4100*/  IMAD.WIDE R18, R19, 0x4, RZ ;  /* 0x0000000413127825 */ /* 0x000fc800078e02ff */
[----:B------:R2:W-:Y:S04]  /*4110*/  STL [R1+0x8], R0 ;  /* 0x0000080001007387 */ /* 0x0005e80000100800 */
[----:B---3--:R2:W-:Y:S02]  /*4120*/  STL.64 [R1], R18 ;  /* 0x0000001201007387 */ /* 0x0085e40000100a00 */
[----:B------:R-:W-:-:S07]  /*4130*/  LEPC R20, `(.L_x_88) ;  /* 0x000000001014794e */ /* 0x000fce0000000000 */
[----:B--2---:R-:W-:Y:S05]  /*4140*/  CALL.ABS.NOINC R8 ;  /* 0x0000000008007343 */ /* 0x004fea0003c00000 */
.L_x_88:
[----:B------:R0:W1:Y:S01]  /*4150*/  LDC.64 R8, c[0x4][R22] ;  /* 0x0100000016087b82 */ /* 0x0000620000000a00 */
[----:B------:R-:W2:Y:S01]  /*4160*/  LDCU.64 UR4, c[0x4][0x48] ;  /* 0x01000900ff0477ac */ /* 0x000ea20008000a00 */
[----:B------:R-:W-:Y:S02]  /*4170*/  IADD3 R25, P0, PT, R18, 0x1fffff, RZ ;  /* 0x001fffff12197810 */ /* 0x000fe40007f1e0ff */
[----:B------:R-:W-:-:S03]  /*4180*/  CS2R R6, SRZ ;  /* 0x0000000000067805 */ /* 0x000fc6000001ff00 */
[----:B------:R-:W-:-:S05]  /*4190*/  IMAD.X R18, RZ, RZ, R19, P0 ;  /* 0x000000ffff127224 */ /* 0x000fca00000e0613 */
[----:B------:R-:W-:Y:S01]  /*41a0*/  SHF.R.U64 R25, R25, 0x15, R18 ;  /* 0x0000001519197819 */ /* 0x000fe20000001212 */
[----:B--2---:R-:W-:Y:S02]  /*41b0*/  IMAD.U32 R4, RZ, RZ, UR4 ;  /* 0x00000004ff047e24 */ /* 0x004fe4000f8e00ff */
[----:B0-----:R-:W-:-:S07]  /*41c0*/  IMAD.U32 R5, RZ, RZ, UR5 ;  /* 0x00000005ff057e24 */ /* 0x001fce000f8e00ff */
[----:B------:R-:W-:-:S07]  /*41d0*/  LEPC R20, `(.L_x_89) ;  /* 0x000000001014794e */ /* 0x000fce0000000000 */
[----:B-1----:R-:W-:Y:S05]  /*41e0*/  CALL.ABS.NOINC R8 ;  /* 0x0000000008007343 */ /* 0x002fea0003c00000 */
.L_x_89:
[--C-:B------:R-:W-:Y:S01]  /*41f0*/  SHF.R.S64 R8, RZ, 0xb, R25.reuse ;  /* 0x0000000bff087819 */ /* 0x100fe20000001019 */
[----:B------:R-:W-:Y:S01]  /*4200*/  IMAD.MOV.U32 R10, RZ, RZ, 0x200000 ;  /* 0x00200000ff0a7424 */ /* 0x000fe200078e00ff */
[----:B------:R-:W-:Y:S01]  /*4210*/  SHF.R.S32.HI R9, RZ, 0xb, R25 ;  /* 0x0000000bff097819 */ /* 0x000fe20000011419 */
[----:B------:R-:W-:Y:S01]  /*4220*/  IMAD.MOV.U32 R11, RZ, RZ, 0x0 ;  /* 0x00000000ff0b7424 */ /* 0x000fe200078e00ff */
[----:B------:R0:W-:Y:S01]  /*4230*/  STL.64 [R1], R24 ;  /* 0x0000001801007387 */ /* 0x0001e20000100a00 */
[----:B------:R0:W1:Y:S01]  /*4240*/  LDC.64 R12, c[0x4][R22] ;  /* 0x01000000160c7b82 */ /* 0x0000620000000a00 */
[----:B------:R-:W2:Y:S01]  /*4250*/  LDCU.64 UR4, c[0x4][0x78] ;  /* 0x01000f00ff0477ac */ /* 0x000ea20008000a00 */
[----:B------:R-:W-:Y:S01]  /*4260*/  IMAD.MOV.U32 R6, RZ, RZ, R28 ;  /* 0x000000ffff067224 */ /* 0x000fe200078e001c */
[----:B------:R0:W-:Y:S01]  /*4270*/  STL.64 [R1+0x8], R10 ;  /* 0x0000080a01007387 */ /* 0x0001e20000100a00 */
[----:B------:R-:W-:-:S03]  /*4280*/  IMAD.MOV.U32 R7, RZ, RZ, R2 ;  /* 0x000000ffff077224 */ /* 0x000fc600078e0002 */
[----:B------:R0:W-:Y:S01]  /*4290*/  STL.64 [R1+0x10], R8 ;  /* 0x0000100801007387 */ /* 0x0001e20000100a00 */
[----:B--2---:R-:W-:Y:S02]  /*42a0*/  IMAD.U32 R4, RZ, RZ, UR4 ;  /* 0x00000004ff047e24 */ /* 0x004fe4000f8e00ff */
[----:B0-----:R-:W-:-:S07]  /*42b0*/  IMAD.U32 R5, RZ, RZ, UR5 ;  /* 0x00000005ff057e24 */ /* 0x001fce000f8e00ff */
[----:B------:R-:W-:-:S07]  /*42c0*/  LEPC R20, `(.L_x_90) ;  /* 0x000000001014794e */ /* 0x000fce0000000000 */
[----:B-1----:R-:W-:Y:S05]  /*42d0*/  CALL.ABS.NOINC R12 ;  /* 0x000000000c007343 */ /* 0x002fea0003c00000 */
.L_x_90:
[----:B------:R0:W1:Y:S01]  /*42e0*/  LDC.64 R8, c[0x4][R22] ;  /* 0x0100000016087b82 */ /* 0x0000620000000a00 */
[----:B------:R-:W2:Y:S01]  /*42f0*/  LDCU.64 UR4, c[0x4][0x48] ;  /* 0x01000900ff0477ac */ /* 0x000ea20008000a00 */
[----:B------:R-:W-:Y:S01]  /*4300*/  CS2R R6, SRZ ;  /* 0x0000000000067805 */ /* 0x000fe2000001ff00 */
[----:B--2---:R-:W-:Y:S02]  /*4310*/  IMAD.U32 R4, RZ, RZ, UR4 ;  /* 0x00000004ff047e24 */ /* 0x004fe4000f8e00ff */
[----:B0-----:R-:W-:-:S07]  /*4320*/  IMAD.U32 R5, RZ, RZ, UR5 ;  /* 0x00000005ff057e24 */ /* 0x001fce000f8e00ff */
[----:B------:R-:W-:-:S07]  /*4330*/  LEPC R20, `(.L_x_91) ;  /* 0x000000001014794e */ /* 0x000fce0000000000 */
[----:B-1----:R-:W-:Y:S05]  /*4340*/  CALL.ABS.NOINC R8 ;  /* 0x0000000008007343 */ /* 0x002fea0003c00000 */
.L_x_91:
[----:B------:R-:W-:Y:S01]  /*4350*/  ISETP.GE.AND P0, PT, R25, 0x1, PT ;  /* 0x000000011900780c */ /* 0x000fe20003f06270 */
[----:B------:R-:W-:-:S03]  /*4360*/  IMAD.MOV.U32 R22, RZ, RZ, RZ ;  /* 0x000000ffff167224 */ /* 0x000fc600078e00ff */
[----:B------:R-:W-:-:S09]  /*4370*/  P2R R0, PR, RZ, 0x1 ;  /* 0x00000001ff007803 */ /* 0x000fd20000000000 */
[----:B------:R-:W-:Y:S05]  /*4380*/  @!P0 BRA `(.L_x_92) ;  /* 0x0000000c00748947 */ /* 0x000fea0003800000 */
[----:B------:R-:W0:Y:S01]  /*4390*/  LDCU.64 UR4, c[0x0][0x388] ;  /* 0x00007100ff0477ac */ /* 0x000e220008000a00 */
[----:B------:R-:W1:Y:S01]  /*43a0*/  LDC.64 R4, c[0x0][0x388] ;  /* 0x0000e200ff047b82 */ /* 0x000e620000000a00 */
[----:B------:R-:W-:Y:S01]  /*43b0*/  BSSY B0, `(.L_x_93) ;  /* 0x00000d9000007945 */ /* 0x000fe20003800000 */
[--C-:B------:R-:W-:Y:S02]  /*43c0*/  IMAD.MOV R0, RZ, RZ, -R25.reuse ;  /* 0x000000ffff007224 */ /* 0x100fe400078e0a19 */
[----:B------:R-:W-:Y:S02]  /*43d0*/  IMAD.MOV.U32 R22, RZ, RZ, RZ ;  /* 0x000000ffff167224 */ /* 0x000fe400078e00ff */
[----:B------:R-:W-:Y:S01]  /*43e0*/  IMAD.MOV.U32 R3, RZ, RZ, R25 ;  /* 0x000000ffff037224 */ /* 0x000fe200078e0019 */
[----:B0-----:R-:W-:-:S04]  /*43f0*/  UIADD3 UR4, UP0, UPT, UR4, 0x1000, URZ ;  /* 0x0000100004047890 */ /* 0x001fc8000ff1e0ff */
[----:B------:R-:W-:Y:S02]  /*4400*/  UIADD3.X UR5, UPT, UPT, URZ, UR5, URZ, UP0, !UPT ;  /* 0x00000005ff057290 */ /* 0x000fe400087fe4ff */
[----:B------:R-:W-:-:S04]  /*4410*/  IMAD.U32 R6, RZ, RZ, UR4 ;  /* 0x00000004ff067e24 */ /* 0x000fc8000f8e00ff */
[----:B------:R-:W-:-:S07]  /*4420*/  IMAD.U32 R7, RZ, RZ, UR5 ;  /* 0x00000005ff077e24 */ /* 0x000fce000f8e00ff */
.L_x_94:
[----:B------:R-:W-:Y:S05]  /*4430*/  YIELD ;  /* 0x0000000000007946 */ /* 0x000fea0003800000 */
[----:B------:R-:W-:Y:S01]  /*4440*/  R2UR UR4, R16 ;  /* 0x00000000100472ca */ /* 0x000fe200000e0000 */
[----:B------:R-:W-:Y:S01]  /*4450*/  IMAD.MOV.U32 R27, RZ, RZ, R23 ;  /* 0x000000ffff1b7224 */ /* 0x000fe200078e0017 */
[----:B------:R-:W-:-:S13]  /*4460*/  R2UR UR5, R17 ;  /* 0x00000000110572ca */ /* 0x000fda00000e0000 */
[----:B0-----:R0:W2:Y:S01]  /*4470*/  ATOMG.E.EXCH.STRONG.GPU PT, R8, desc[UR4][R26.64], RZ ;  /* 0x800000ff1a0879a8 */ /* 0x0010a2000c1ef104 */
[----:B------:R-:W3:Y:S01]  /*4480*/  S2UR UR4, SR_CLOCKLO ;  /* 0x00000000000479c3 */ /* 0x000ee20000005000 */
        /* <DEDUP_REMOVED lines=13> */
[----:B------:R-:W-:Y:S01]  /*4560*/  IMAD.X R18, RZ, RZ, RZ, P0 ;  /* 0x000000ffff127224 */ /* 0x000fe200000e06ff */
[----:B------:R-:W-:-:S05]  /*4570*/  IADD3 R12, P0, PT, R26, R15, RZ ;  /* 0x0000000f1a0c7210 */ /* 0x000fca0007f1e0ff */
[----:B------:R-:W-:-:S05]  /*4580*/  IMAD.X R13, R23, 0x1, R18, P0 ;  /* 0x00000001170d7824 */ /* 0x000fca00000e0612 */
[----:B------:R-:W4:Y:S02]  /*4590*/  ATOMG.E.INC.STRONG.GPU PT, R12, desc[UR6][R12.64], R9 ;  /* 0x800000090c0c79a8 */ /* 0x000f2400099ef106 */
[----:B----4-:R-:W-:-:S04]  /*45a0*/  ISETP.GT.AND P0, PT, R12, 0xfa, PT ;  /* 0x000000fa0c00780c */ /* 0x010fc80003f04270 */
[----:B------:R-:W-:-:S04]  /*45b0*/  SEL R14, RZ, 0x4, !P0 ;  /* 0x00000004ff0e7807 */ /* 0x000fc80004000000 */
[----:B------:R-:W-:-:S05]  /*45c0*/  IADD3 R14, P0, PT, R14, R15, RZ ;  /* 0x0000000f0e0e7210 */ /* 0x000fca0007f1e0ff */
[----:B------:R-:W-:Y:S01]  /*45d0*/  IMAD.X R18, RZ, RZ, R18, P0 ;  /* 0x000000ffff127224 */ /* 0x000fe200000e0612 */
        /* <DEDUP_REMOVED lines=150> */
[----:B----4-:R-:W-:Y:S02]  /*4f40*/  ISETP.GT.AND P0, PT, R12, 0xfa, PT ;  /* 0x000000fa0c00780c */ /* 0x010fe40003f04270 */
[----:B------:R-:W-:-:S05]  /*4f50*/  CS2R.32 R14, SR_CLOCKLO ;  /* 0x00000000000e7805 */ /* 0x000fca0000005000 */
[----:B---3--:R-:W-:Y:S01]  /*4f60*/  VIADD R14, R14, -UR4 ;  /* 0x800000040e0e7c36 */ /* 0x008fe20008000000 */
[----:B------:R-:W-:Y:S01]  /*4f70*/  SEL R13, RZ, 0x4, !P0 ;  /* 0x00000004ff0d7807 */ /* 0x000fe20004000000 */
[----:B------:R-:W-:Y:S01]  /*4f80*/  VIADD R0, R0, 0x1 ;  /* 0x0000000100007836 */ /* 0x000fe20000000000 */
[----:B------:R-:W-:Y:S01]  /*4f90*/  R2UR UR6, R16 ;  /* 0x00000000100672ca */ /* 0x000fe200000e0000 */
[----:B------:R-:W-:Y:S01]  /*4fa0*/  IMAD.MOV.U32 R9, RZ, RZ, R7 ;  /* 0x000000ffff097224 */ /* 0x000fe200078e0007 */
[----:B------:R-:W-:Y:S01]  /*4fb0*/  R2UR UR7, R17 ;  /* 0x00000000110772ca */ /* 0x000fe200000e0000 */
[----:B-1----:R-:W-:Y:S01]  /*4fc0*/  IMAD.WIDE.U32 R10, R3, 0x4, R4 ;  /* 0x00000004030a7825 */ /* 0x002fe200078e0004 */
[----:B------:R-:W-:Y:S02]  /*4fd0*/  ISETP.GE.U32.AND P0, PT, R31, R14, PT ;  /* 0x0000000e1f00720c */ /* 0x000fe40003f06070 */
[----:B------:R-:W-:Y:S01]  /*4fe0*/  IADD3 R12, P1, P2, R26, R15, R13 ;  /* 0x0000000f1a0c7210 */ /* 0x000fe20007a3e00d */
[----:B------:R-:W-:Y:S01]  /*4ff0*/  VIADD R3, R3, 0x1 ;  /* 0x0000000103037836 */ /* 0x000fe20000000000 */
[----:B------:R-:W-:-:S02]  /*5000*/  SEL R15, RZ, 0x1, P0 ;  /* 0x00000001ff0f7807 */ /* 0x000fc40000000000 */
[C---:B------:R-:W-:Y:S02]  /*5010*/  R2UR UR4, R16.reuse ;  /* 0x00000000100472ca */ /* 0x040fe400000e0000 */
[----:B------:R-:W-:Y:S02]  /*5020*/  R2UR UR5, R17 ;  /* 0x00000000110572ca */ /* 0x000fe400000e0000 */
[----:B------:R-:W-:Y:S02]  /*5030*/  ISETP.GE.U32.AND P0, PT, R31, R14, PT ;  /* 0x0000000e1f00720c */ /* 0x000fe40003f06070 */
[----:B------:R-:W-:Y:S02]  /*5040*/  R2UR UR8, R16 ;  /* 0x00000000100872ca */ /* 0x000fe400000e0000 */
[----:B------:R-:W-:Y:S02]  /*5050*/  R2UR UR9, R17 ;  /* 0x00000000110972ca */ /* 0x000fe400000e0000 */
[----:B------:R-:W-:Y:S01]  /*5060*/  IADD3.X R13, PT, PT, R23, R18, RZ, P1, P2 ;  /* 0x00000012170d7210 */ /* 0x000fe20000fe44ff */
[----:B------:R-:W-:Y:S01]  /*5070*/  VIADD R18, R22, 0x1 ;  /* 0x0000000116127836 */ /* 0x000fe20000000000 */
[----:B------:R-:W-:-:S02]  /*5080*/  ISETP.NE.AND P1, PT, R0, RZ, PT ;  /* 0x000000ff0000720c */ /* 0x000fc40003f25270 */
[----:B0-----:R-:W-:Y:S01]  /*5090*/  IADD3 R26, P2, PT, R26, 0x200000, RZ ;  /* 0x002000001a1a7810 */ /* 0x001fe20007f5e0ff */
[----:B--2---:R0:W-:Y:S02]  /*50a0*/  STG.E desc[UR6][R12.64], R8 ;  /* 0x000000080c007986 */ /* 0x0041e4000c101906 */
[----:B------:R-:W-:Y:S02]  /*50b0*/  @!P0 IMAD.MOV R18, RZ, RZ, R22 ;  /* 0x000000ffff128224 */ /* 0x000fe400078e0216 */
[----:B------:R-:W-:Y:S02]  /*50c0*/  IMAD.X R23, RZ, RZ, R23, P2 ;  /* 0x000000ffff177224 */ /* 0x000fe400010e0617 */
[----:B------:R-:W-:Y:S02]  /*50d0*/  IMAD.MOV.U32 R22, RZ, RZ, R18 ;  /* 0x000000ffff167224 */ /* 0x000fe400078e0012 */
[----:B0-----:R-:W-:Y:S01]  /*50e0*/  IMAD.MOV.U32 R8, RZ, RZ, R6 ;  /* 0x000000ffff087224 */ /* 0x001fe200078e0006 */
[----:B------:R-:W-:-:S04]  /*50f0*/  IADD3 R6, P3, PT, R6, 0x4, RZ ;  /* 0x0000000406067810 */ /* 0x000fc80007f7e0ff */
[----:B------:R0:W-:Y:S01]  /*5100*/  STG.E desc[UR4][R8.64], R15 ;  /* 0x0000000f08007986 */ /* 0x0001e2000c101904 */
[----:B------:R-:W-:-:S03]  /*5110*/  IMAD.X R7, RZ, RZ, R7, P3 ;  /* 0x000000ffff077224 */ /* 0x000fc600018e0607 */
[----:B------:R0:W-:Y:S01]  /*5120*/  STG.E desc[UR8][R10.64+0x1000], R14 ;  /* 0x0010000e0a007986 */ /* 0x0001e2000c101908 */
[----:B------:R-:W-:Y:S05]  /*5130*/  @P1 BRA `(.L_x_94) ;  /* 0xfffffff000bc1947 */ /* 0x000fea000383ffff */
[----:B------:R-:W-:Y:S05]  /*5140*/  BSYNC B0 ;  /* 0x0000000000007941 */ /* 0x000fea0003800000 */
.L_x_93:
[----:B------:R-:W-:-:S07]  /*5150*/  I2FP.F32.U32 R22, R22 ;  /* 0x0000001600167245 */ /* 0x000fce0000201000 */
.L_x_92:
[----:B------:R-:W-:Y:S01]  /*5160*/  MOV R0, 0x98 ;  /* 0x0000009800007802 */ /* 0x000fe20000000f00 */
[----:B------:R-:W1:Y:S01]  /*5170*/  LDCU.64 UR4, c[0x4][0x80] ;  /* 0x01001000ff0477ac */ /* 0x000e620008000a00 */
[----:B------:R-:W-:Y:S02]  /*5180*/  CS2R R6, SRZ ;  /* 0x0000000000067805 */ /* 0x000fe4000001ff00 */
[----:B0-----:R0:W2:Y:S01]  /*5190*/  LDC.64 R8, c[0x4][R0] ;  /* 0x0100000000087b82 */ /* 0x0010a20000000a00 */
[----:B-1----:R-:W-:Y:S02]  /*51a0*/  IMAD.U32 R4, RZ, RZ, UR4 ;  /* 0x00000004ff047e24 */ /* 0x002fe4000f8e00ff */
[----:B0-----:R-:W-:-:S07]  /*51b0*/  IMAD.U32 R5, RZ, RZ, UR5 ;  /* 0x00000005ff057e24 */ /* 0x001fce000f8e00ff */
[----:B------:R-:W-:-:S07]  /*51c0*/  LEPC R20, `(.L_x_95) ;  /* 0x000000001014794e */ /* 0x000fce0000000000 */
[----:B--2---:R-:W-:Y:S05]  /*51d0*/  CALL.ABS.NOINC R8 ;  /* 0x0000000008007343 */ /* 0x004fea0003c00000 */
.L_x_95:
[----:B------:R-:W-:-:S13]  /*51e0*/  ISETP.GE.AND P6, PT, R25, 0x1, PT ;  /* 0x000000011900780c */ /* 0x000fda0003fc6270 */
[----:B------:R-:W-:Y:S05]  /*51f0*/  @!P6 BRA `(.L_x_96) ;  /* 0x000000180058e947 */ /* 0x000fea0003800000 */
[C---:B------:R-:W-:Y:S01]  /*5200*/  ISETP.GE.U32.AND P0, PT, R25.reuse, 0x10, PT ;  /* 0x000000101900780c */ /* 0x040fe20003f06070 */
[----:B------:R-:W-:Y:S01]  /*5210*/  IMAD.MOV.U32 R23, RZ, RZ, RZ ;  /* 0x000000ffff177224 */ /* 0x000fe200078e00ff */
[----:B------:R-:W-:-:S11]  /*5220*/  LOP3.LUT R27, R25, 0xf, RZ, 0xc0, !PT ;  /* 0x0000000f191b7812 */ /* 0x000fd600078ec0ff */
[----:B------:R-:W-:Y:S05]  /*5230*/  @!P0 BRA `(.L_x_97) ;  /* 0x0000000c00448947 */ /* 0x000fea0003800000 */
[----:B------:R-:W0:Y:S01]  /*5240*/  LDCU.64 UR4, c[0x0][0x388] ;  /* 0x00007100ff0477ac */ /* 0x000e220008000a00 */
[----:B------:R-:W-:Y:S01]  /*5250*/  LOP3.LUT R23, R25, 0x7ffffff0, RZ, 0xc0, !PT ;  /* 0x7ffffff019177812 */ /* 0x000fe200078ec0ff */
[----:B------:R-:W-:Y:S04]  /*5260*/  BSSY.RECONVERGENT B6, `(.L_x_97) ;  /* 0x00000ce000067945 */ /* 0x000fe80003800200 */
[----:B------:R-:W-:Y:S01]  /*5270*/  IMAD.MOV R26, RZ, RZ, -R23 ;  /* 0x000000ffff1a7224 */ /* 0x000fe200078e0a17 */
[----:B0-----:R-:W-:-:S04]  /*5280*/  UIADD3 UR4, UP0, UPT, UR4, 0x103c, URZ ;  /* 0x0000103c04047890 */ /* 0x001fc8000ff1e0ff */
[----:B------:R-:W-:Y:S02]  /*5290*/  UIADD3.X UR5, UPT, UPT, URZ, UR5, URZ, UP0, !UPT ;  /* 0x00000005ff057290 */ /* 0x000fe400087fe4ff */
[----:B------:R-:W-:-:S04]  /*52a0*/  IMAD.U32 R18, RZ, RZ, UR4 ;  /* 0x00000004ff127e24 */ /* 0x000fc8000f8e00ff */
[----:B------:R-:W-:-:S07]  /*52b0*/  IMAD.U32 R19, RZ, RZ, UR5 ;  /* 0x00000005ff137e24 */ /* 0x000fce000f8e00ff */
.L_x_114:
[----:B------:R-:W-:Y:S02]  /*52c0*/  R2UR UR4, R16 ;  /* 0x00000000100472ca */ /* 0x000fe400000e0000 */
[----:B------:R-:W-:-:S13]  /*52d0*/  R2UR UR5, R17 ;  /* 0x00000000110572ca */ /* 0x000fda00000e0000 */
[----:B------:R-:W2:Y:S01]  /*52e0*/  LDG.E R0, desc[UR4][R18.64+-0x3c] ;  /* 0xffffc40412007981 */ /* 0x000ea2000c1e1900 */
[----:B------:R-:W-:Y:S01]  /*52f0*/  MOV R24, 0x98 ;  /* 0x0000009800187802 */ /* 0x000fe20000000f00 */
[----:B------:R-:W0:Y:S01]  /*5300*/  LDCU.64 UR4, c[0x4][0x88] ;  /* 0x01001100ff0477ac */ /* 0x000e220008000a00 */
[----:B------:R-:W-:Y:S02]  /*5310*/  VIADD R26, R26, 0x10 ;  /* 0x000000101a1a7836 */ /* 0x000fe40000000000 */
[----:B------:R1:W3:Y:S01]  /*5320*/  LDC.64 R8, c[0x4][R24] ;  /* 0x0100000018087b82 */ /* 0x0002e20000000a00 */
[----:B------:R-:W-:Y:S02]  /*5330*/  IMAD.MOV.U32 R6, RZ, RZ, R28 ;  /* 0x000000ffff067224 */ /* 0x000fe400078e001c */
[----:B------:R-:W-:Y:S01]  /*5340*/  ISETP.NE.AND P0, PT, R26, RZ, PT ;  /* 0x000000ff1a00720c */ /* 0x000fe20003f05270 */
[----:B------:R-:W-:-:S03]  /*5350*/  IMAD.MOV.U32 R7, RZ, RZ, R2 ;  /* 0x000000ffff077224 */ /* 0x000fc600078e0002 */
[----:B------:R-:W-:Y:S01]  /*5360*/  P2R R29, PR, RZ, 0x1 ;  /* 0x00000001ff1d7803 */ /* 0x000fe20000000000 */
[----:B0-----:R-:W-:Y:S02]  /*5370*/  IMAD.U32 R4, RZ, RZ, UR4 ;  /* 0x00000004ff047e24 */ /* 0x001fe4000f8e00ff */
[----:B------:R-:W-:Y:S01]  /*5380*/  IMAD.U32 R5, RZ, RZ, UR5 ;  /* 0x00000005ff057e24 */ /* 0x000fe2000f8e00ff */
[----:B--23--:R1:W-:Y:S06]  /*5390*/  STL [R1], R0 ;  /* 0x0000000001007387 */ /* 0x00c3ec0000100800 */
[----:B------:R-:W-:-:S07]  /*53a0*/  LEPC R20, `(.L_x_98) ;  /* 0x000000001014794e */ /* 0x000fce0000000000 */
[----:B-1----:R-:W-:Y:S05]  /*53b0*/  CALL.ABS.NOINC R8 ;  /* 0x0000000008007343 */ /* 0x002fea0003c00000 */
.L_x_98:
[----:B------:R-:W-:Y:S02]  /*53c0*/  R2UR UR4, R16 ;  /* 0x00000000100472ca */ /* 0x000fe400000e0000 */
[----:B------:R-:W-:-:S13]  /*53d0*/  R2UR UR5, R17 ;  /* 0x00000000110572ca */ /* 0x000fda00000e0000 */
[----:B------:R-:W2:Y:S01]  /*53e0*/  LDG.E R0, desc[UR4][R18.64+-0x38] ;  /* 0xffffc80412007981 */ /* 0x000ea2000c1e1900 */
[----:B------:R0:W1:Y:S01]  /*53f0*/  LDC.64 R8, c[0x4][R24] ;  /* 0x0100000018087b82 */ /* 0x0000620000000a00 */
[----:B------:R-:W3:Y:S01]  /*5400*/  LDCU.64 UR4, c[0x4][0x88] ;  /* 0x01001100ff0477ac */ /* 0x000ee20008000a00 */
[----:B------:R-:W-:Y:S02]  /*5410*/  IMAD.MOV.U32 R6, RZ, RZ, R28 ;  /* 0x000000ffff067224 */ /* 0x000fe400078e001c */
[----:B------:R-:W-:Y:S02]  /*5420*/  IMAD.MOV.U32 R7, RZ, RZ, R2 ;  /* 0x000000ffff077224 */ /* 0x000fe400078e0002 */
[----:B---3--:R-:W-:Y:S02]  /*5430*/  IMAD.U32 R4, RZ, RZ, UR4 ;  /* 0x00000004ff047e24 */ /* 0x008fe4000f8e00ff */
[----:B------:R-:W-:Y:S01]  /*5440*/  IMAD.U32 R5, RZ, RZ, UR5 ;  /* 0x00000005ff057e24 */ /* 0x000fe2000f8e00ff */
[----:B-12---:R0:W-:Y:S06]  /*5450*/  STL [R1], R0 ;  /* 0x0000000001007387 */ /* 0x0061ec0000100800 */
[----:B------:R-:W-:-:S07]  /*5460*/  LEPC R20, `(.L_x_99) ;  /* 0x000000001014794e */ /* 0x000fce0000000000 */
[----:B0-----:R-:W-:Y:S05]  /*5470*/  CALL.ABS.NOINC R8 ;  /* 0x0000000008007343 */ /* 0x001fea0003c00000 */
.L_x_99:
        /* <DEDUP_REMOVED lines=12> */
.L_x_100:
        /* <DEDUP_REMOVED lines=12> */
.L_x_101:
        /* <DEDUP_REMOVED lines=12> */
.L_x_102:
        /* <DEDUP_REMOVED lines=12> */
.L_x_103:
        /* <DEDUP_REMOVED lines=12> */
.L_x_104:
        /* <DEDUP_REMOVED lines=12> */
.L_x_105:
        /* <DEDUP_REMOVED lines=12> */
.L_x_106:
        /* <DEDUP_REMOVED lines=12> */
.L_x_107:
        /* <DEDUP_REMOVED lines=12> */
.L_x_108:
        /* <DEDUP_REMOVED lines=12> */
.L_x_109:
        /* <DEDUP_REMOVED lines=12> */
.L_x_110:
        /* <DEDUP_REMOVED lines=12> */
.L_x_111:
        /* <DEDUP_REMOVED lines=12> */
.L_x_112:
        /* <DEDUP_REMOVED lines=12> */
.L_x_113:
[----:B------:R-:W-:Y:S02]  /*5f00*/  ISETP.NE.AND P6, PT, R29, RZ, PT ;  /* 0x000000ff1d00720c */ /* 0x000fe40003fc5270 */
[----:B------:R-:W-:-:S05]  /*5f10*/  IADD3 R18, P0, PT, R18, 0x40, RZ ;  /* 0x0000004012127810 */ /* 0x000fca0007f1e0ff */
[----:B------:R-:W-:-:S06]  /*5f20*/  IMAD.X R19, RZ, RZ, R19, P0 ;  /* 0x000000ffff137224 */ /* 0x000fcc00000e0613 */
[----:B------:R-:W-:Y:S05]  /*5f30*/  @P6 BRA `(.L_x_114) ;  /* 0xfffffff000e06947 */ /* 0x000fea000383ffff */
[----:B------:R-:W-:Y:S05]  /*5f40*/  BSYNC.RECONVERGENT B6 ;  /* 0x0000000000067941 */ /* 0x000fea0003800200 */
.L_x_97:
[----:B------:R-:W-:Y:S01]  /*5f50*/  ISETP.NE.AND P0, PT, R27, RZ, PT ;  /* 0x000000ff1b00720c */ /* 0x000fe20003f05270 */
[----:B------:R-:W-:-:S12]  /*5f60*/  BSSY.RECONVERGENT B6, `(.L_x_96) ;  /* 0x00000bf000067945 */ /* 0x000fd80003800200 */
[----:B------:R-:W-:Y:S05]  /*5f70*/  @!P0 BRA `(.L_x_115) ;  /* 0x0000000800f48947 */ /* 0x000fea0003800000 */
[----:B------:R-:W-:Y:S02]  /*5f80*/  ISETP.GE.U32.AND P0, PT, R27, 0x8, PT ;  /* 0x000000081b00780c */ /* 0x000fe40003f06070 */
[----:B------:R-:W-:-:S11]  /*5f90*/  LOP3.LUT R26, R25, 0x7, RZ, 0xc0, !PT ;  /* 0x00000007191a7812 */ /* 0x000fd600078ec0ff */
[----:B------:R-:W-:Y:S05]  /*5fa0*/  @!P0 BRA `(.L_x_116) ;  /* 0x0000000400908947 */ /* 0x000fea0003800000 */
[----:B------:R-:W0:Y:S01]  /*5fb0*/  LDC.64 R18, c[0x0][0x388] ;  /* 0x0000e200ff127b82 */ /* 0x000e220000000a00 */
[----:B------:R-:W-:Y:S02]  /*5fc0*/  R2UR UR4, R16 ;  /* 0x00000000100472ca */ /* 0x000fe400000e0000 */
[----:B------:R-:W-:Y:S01]  /*5fd0*/  R2UR UR5, R17 ;  /* 0x00000000110572ca */ /* 0x000fe200000e0000 */
[----:B0-----:R-:W-:-:S12]  /*5fe0*/  IMAD.WIDE.U32 R18, R23, 0x4, R18 ;  /* 0x0000000417127825 */ /* 0x001fd800078e0012 */
[----:B------:R-:W2:Y:S01]  /*5ff0*/  LDG.E R0, desc[UR4][R18.64+0x1000] ;  /* 0x0010000412007981 */ /* 0x000ea2000c1e1900 */
[----:B------:R-:W-:Y:S01]  /*6000*/  MOV R24, 0x98 ;  /* 0x0000009800187802 */ /* 0x000fe20000000f00 */
[----:B------:R-:W0:Y:S01]  /*6010*/  LDCU.64 UR4, c[0x4][0x88] ;  /* 0x01001100ff0477ac */ /* 0x000e220008000a00 */
[----:B------:R-:W-:Y:S02]  /*6020*/  IMAD.MOV.U32 R6, RZ, RZ, R28 ;  /* 0x000000ffff067224 */ /* 0x000fe400078e001c */
[----:B------:R1:W3:Y:S01]  /*6030*/  LDC.64 R8, c[0x4][R24] ;  /* 0x0100000018087b82 */ /* 0x0002e20000000a00 */
[----:B------:R-:W-:Y:S02]  /*6040*/  IMAD.MOV.U32 R7, RZ, RZ, R2 ;  /* 0x000000ffff077224 */ /* 0x000fe400078e0002 */
[----:B0-----:R-:W-:Y:S02]  /*6050*/  IMAD.U32 R4, RZ, RZ, UR4 ;  /* 0x00000004ff047e24 */ /* 0x001fe4000f8e00ff */
[----:B------:R-:W-:Y:S01]  /*6060*/  IMAD.U32 R5, RZ, RZ, UR5 ;  /* 0x00000005ff057e24 */ /* 0x000fe2000f8e00ff */
[----:B--23--:R1:W-:Y:S06]  /*6070*/  STL [R1], R0 ;  /* 0x0000000001007387 */ /* 0x00c3ec0000100800 */
[----:B------:R-:W-:-:S07]  /*6080*/  LEPC R20, `(.L_x_117) ;  /* 0x000000001014794e */ /* 0x000fce0000000000 */
[----:B-1----:R-:W-:Y:S05]  /*6090*/  CALL.ABS.NOINC R8 ;  /* 0x0000000008007343 */ /* 0x002fea0003c00000 */
.L_x_117:
        /* <DEDUP_REMOVED lines=12> */
.L_x_118:
        /* <DEDUP_REMOVED lines=12> */
.L_x_119:
        /* <DEDUP_REMOVED lines=12> */
.L_x_120:
        /* <DEDUP_REMOVED lines=12> */
.L_x_121:
        /* <DEDUP_REMOVED lines=12> */
.L_x_122:
        /* <DEDUP_REMOVED lines=12> */
.L_x_123:
        /* <DEDUP_REMOVED lines=12> */
.L_x_124:
[----:B------:R-:W-:-:S07]  /*65e0*/  VIADD R23, R23, 0x8 ;  /* 0x0000000817177836 */ /* 0x000fce0000000000 */
.L_x_116:
[----:B------:R-:W-:-:S13]  /*65f0*/  ISETP.NE.AND P0, PT, R26, RZ, PT ;  /* 0x000000ff1a00720c */ /* 0x000fda0003f05270 */
        /* <DEDUP_REMOVED lines=19> */
.L_x_126:
        /* <DEDUP_REMOVED lines=12> */
.L_x_127:
        /* <DEDUP_REMOVED lines=12> */
.L_x_128:
        /* <DEDUP_REMOVED lines=12> */
.L_x_129:
[----:B------:R-:W-:-:S07]  /*6970*/  VIADD R23, R23, 0x4 ;  /* 0x0000000417177836 */ /* 0x000fce0000000000 */
.L_x_125:
[----:B------:R-:W-:-:S13]  /*6980*/  ISETP.NE.AND P0, PT, R26, RZ, PT ;  /* 0x000000ff1a00720c */ /* 0x000fda0003f05270 */
[----:B------:R-:W-:Y:S05]  /*6990*/  @!P0 BRA `(.L_x_115) ;  /* 0x00000000006c8947 */ /* 0x000fea0003800000 */
[----:B------:R-:W0:Y:S01]  /*69a0*/  LDC.64 R4, c[0x0][0x388] ;  /* 0x0000e200ff047b82 */ /* 0x000e220000000a00 */
[----:B------:R-:W-:Y:S02]  /*69b0*/  IMAD.MOV R18, RZ, RZ, -R26 ;  /* 0x000000ffff127224 */ /* 0x000fe400078e0a1a */
[----:B0-----:R-:W-:-:S03]  /*69c0*/  IMAD.WIDE.U32 R4, R23, 0x4, R4 ;  /* 0x0000000417047825 */ /* 0x001fc600078e0004 */
[----:B------:R-:W-:-:S05]  /*69d0*/  IADD3 R19, P0, PT, R4, 0x1000, RZ ;  /* 0x0000100004137810 */ /* 0x000fca0007f1e0ff */
[----:B------:R-:W-:-:S08]  /*69e0*/  IMAD.X R24, RZ, RZ, R5, P0 ;  /* 0x000000ffff187224 */ /* 0x000fd000000e0605 */
.L_x_131:
[----:B------:R-:W-:Y:S01]  /*69f0*/  R2UR UR4, R16 ;  /* 0x00000000100472ca */ /* 0x000fe200000e0000 */
[----:B------:R-:W-:Y:S01]  /*6a00*/  IMAD.MOV.U32 R8, RZ, RZ, R19 ;  /* 0x000000ffff087224 */ /* 0x000fe200078e0013 */
[----:B------:R-:W-:Y:S01]  /*6a10*/  R2UR UR5, R17 ;  /* 0x00000000110572ca */ /* 0x000fe200000e0000 */
[----:B------:R-:W-:-:S12]  /*6a20*/  IMAD.MOV.U32 R9, RZ, RZ, R24 ;  /* 0x000000ffff097224 */ /* 0x000fd800078e0018 */
[----:B------:R-:W2:Y:S01]  /*6a30*/  LDG.E R0, desc[UR4][R8.64] ;  /* 0x0000000408007981 */ /* 0x000ea2000c1e1900 */
[----:B------:R-:W-:Y:S01]  /*6a40*/  MOV R3, 0x98 ;  /* 0x0000009800037802 */ /* 0x000fe20000000f00 */
[----:B------:R-:W0:Y:S01]  /*6a50*/  LDCU.64 UR4, c[0x4][0x88] ;  /* 0x01001100ff0477ac */ /* 0x000e220008000a00 */
[----:B------:R-:W-:Y:S02]  /*6a60*/  VIADD R18, R18, 0x1 ;  /* 0x0000000112127836 */ /* 0x000fe40000000000 */
[----:B------:R1:W3:Y:S01]  /*6a70*/  LDC.64 R10, c[0x4][R3] ;  /* 0x01000000030a7b82 */ /* 0x0002e20000000a00 */
[----:B------:R-:W-:Y:S02]  /*6a80*/  IMAD.MOV.U32 R6, RZ, RZ, R28 ;  /* 0x000000ffff067224 */ /* 0x000fe400078e001c */
[----:B------:R-:W-:Y:S01]  /*6a90*/  ISETP.NE.AND P0, PT, R18, RZ, PT ;  /* 0x000000ff1200720c */ /* 0x000fe20003f05270 */
[----:B------:R-:W-:Y:S02]  /*6aa0*/  IMAD.MOV.U32 R7, RZ, RZ, R2 ;  /* 0x000000ffff077224 */ /* 0x000fe400078e0002 */
[----:B0-----:R-:W-:-:S02]  /*6ab0*/  IMAD.U32 R4, RZ, RZ, UR4 ;  /* 0x00000004ff047e24 */ /* 0x001fc4000f8e00ff */
[----:B------:R-:W-:Y:S01]  /*6ac0*/  IMAD.U32 R5, RZ, RZ, UR5 ;  /* 0x00000005ff057e24 */ /* 0x000fe2000f8e00ff */
[----:B--2---:R0:W-:Y:S02]  /*6ad0*/  STL [R1], R0 ;  /* 0x0000000001007387 */ /* 0x0041e40000100800 */
[----:B01-3--:R-:W-:-:S07]  /*6ae0*/  P2R R0, PR, RZ, 0x1 ;  /* 0x00000001ff007803 */ /* 0x00bfce0000000000 */
[----:B------:R-:W-:-:S07]  /*6af0*/  LEPC R20, `(.L_x_130) ;  /* 0x000000001014794e */ /* 0x000fce0000000000 */
[----:B------:R-:W-:Y:S05]  /*6b00*/  CALL.ABS.NOINC R10 ;  /* 0x000000000a007343 */ /* 0x000fea0003c00000 */
.L_x_130:
[----:B------:R-:W-:Y:S02]  /*6b10*/  ISETP.NE.AND P6, PT, R18, RZ, PT ;  /* 0x000000ff1200720c */ /* 0x000fe40003fc5270 */
[----:B------:R-:W-:-:S05]  /*6b20*/  IADD3 R19, P0, PT, R19, 0x4, RZ ;  /* 0x0000000413137810 */ /* 0x000fca0007f1e0ff */
[----:B------:R-:W-:-:S06]  /*6b30*/  IMAD.X R24, RZ, RZ, R24, P0 ;  /* 0x000000ffff187224 */ /* 0x000fcc00000e0618 */
[----:B------:R-:W-:Y:S05]  /*6b40*/  @P6 BRA `(.L_x_131) ;  /* 0xfffffffc00a86947 */ /* 0x000fea000383ffff */
.L_x_115:
[----:B------:R-:W-:Y:S05]  /*6b50*/  BSYNC.RECONVERGENT B6 ;  /* 0x0000000000067941 */ /* 0x000fea0003800200 */
.L_x_96:
[----:B------:R-:W-:Y:S01]  /*6b60*/  I2FP.F32.S32 R6, R25 ;  /* 0x0000001900067245 */ /* 0x000fe20000201400 */
[----:B------:R-:W-:Y:S03]  /*6b70*/  BSSY.RECONVERGENT B0, `(.L_x_132) ;  /* 0x000000c000007945 */ /* 0x000fe60003800200 */
[----:B------:R-:W0:Y:S08]  /*6b80*/  MUFU.RCP R3, R6 ;  /* 0x0000000600037308 */ /* 0x000e300000001000 */
[----:B------:R-:W1:Y:S01]  /*6b90*/  FCHK P0, R22, R6 ;  /* 0x0000000616007302 */ /* 0x000e620000000000 */
[----:B0-----:R-:W-:-:S04]  /*6ba0*/  FFMA R0, -R6, R3, 1 ;  /* 0x3f80000006007423 */ /* 0x001fc80000000103 */
[----:B------:R-:W-:-:S04]  /*6bb0*/  FFMA R3, R3, R0, R3 ;  /* 0x0000000003037223 */ /* 0x000fc80000000003 */
[----:B------:R-:W-:-:S04]  /*6bc0*/  FFMA R5, R3, R22, RZ ;  /* 0x0000001603057223 */ /* 0x000fc800000000ff */
[----:B------:R-:W-:-:S04]  /*6bd0*/  FFMA R0, -R6, R5, R22 ;  /* 0x0000000506007223 */ /* 0x000fc80000000116 */
[----:B------:R-:W-:Y:S01]  /*6be0*/  FFMA R3, R3, R0, R5 ;  /* 0x0000000003037223 */ /* 0x000fe20000000005 */
[----:B-1----:R-:W-:Y:S06]  /*6bf0*/  @!P0 BRA `(.L_x_133) ;  /* 0x00000000000c8947 */ /* 0x002fec0003800000 */
[----:B------:R-:W-:Y:S01]  /*6c00*/  IMAD.MOV.U32 R13, RZ, RZ, R22 ;  /* 0x000000ffff0d7224 */ /* 0x000fe200078e0016 */
[----:B------:R-:W-:-:S07]  /*6c10*/  MOV R0, 0x6c30 ;  /* 0x00006c3000007802 */ /* 0x000fce0000000f00 */
[----:B------:R-:W-:Y:S05]  /*6c20*/  CALL.REL.NOINC `($__internal_0_$__cuda_sm3x_div_rn_noftz_f32_slowpath) ;  /* 0x0000000000407944 */ /* 0x000fea0003c00000 */
.L_x_133:
[----:B------:R-:W-:Y:S05]  /*6c30*/  BSYNC.RECONVERGENT B0 ;  /* 0x0000000000007941 */ /* 0x000fea0003800200 */
.L_x_132:
[----:B------:R-:W-:Y:S01]  /*6c40*/  FMUL R0, R3, 100 ;  /* 0x42c8000003007820 */ /* 0x000fe20000400000 */
[----:B------:R-:W-:Y:S01]  /*6c50*/  MOV R3, 0x98 ;  /* 0x0000009800037802 */ /* 0x000fe20000000f00 */
[----:B------:R-:W0:Y:S01]  /*6c60*/  LDCU.64 UR4, c[0x4][0x90] ;  /* 0x01001200ff0477ac */ /* 0x000e220008000a00 */
[----:B------:R-:W-:Y:S01]  /*6c70*/  IMAD.MOV.U32 R6, RZ, RZ, R28 ;  /* 0x000000ffff067224 */ /* 0x000fe200078e001c */
[----:B------:R-:W1:Y:S01]  /*6c80*/  F2F.F64.F32 R8, R0 ;  /* 0x0000000000087310 */ /* 0x000e620000201800 */
[----:B------:R2:W3:Y:S01]  /*6c90*/  LDC.64 R10, c[0x4][R3] ;  /* 0x01000000030a7b82 */ /* 0x0004e20000000a00 */
[----:B------:R-:W-:Y:S01]  /*6ca0*/  IMAD.MOV.U32 R7, RZ, RZ, R2 ;  /* 0x000000ffff077224 */ /* 0x000fe200078e0002 */
[----:B-1----:R2:W-:Y:S01]  /*6cb0*/  STL.64 [R1], R8 ;  /* 0x0000000801007387 */ /* 0x0025e20000100a00 */
[----:B0-----:R-:W-:Y:S02]  /*6cc0*/  IMAD.U32 R4, RZ, RZ, UR4 ;  /* 0x00000004ff047e24 */ /* 0x001fe4000f8e00ff */
[----:B------:R-:W-:-:S07]  /*6cd0*/  IMAD.U32 R5, RZ, RZ, UR5 ;  /* 0x00000005ff057e24 */ /* 0x000fce000f8e00ff */
[----:B------:R-:W-:-:S07]  /*6ce0*/  LEPC R20, `(.L_x_134) ;  /* 0x000000001014794e */ /* 0x000fce0000000000 */
[----:B--23--:R-:W-:Y:S05]  /*6cf0*/  CALL.ABS.NOINC R10 ;  /* 0x000000000a007343 */ /* 0x00cfea0003c00000 */
.L_x_134:
[----:B------:R-:W-:Y:S05]  /*6d00*/  EXIT ;  /* 0x000000000000794d */ /* 0x000fea0003800000 */
.L_x_18:
[----:B------:R-:W-:Y:S05]  /*6d10*/  NANOSLEEP 0x2710 ;  /* 0x000027100000795d */ /* 0x000fea0003800000 */
[----:B------:R-:W-:Y:S05]  /*6d20*/  EXIT ;  /* 0x000000000000794d */ /* 0x000fea0003800000 */
        .weak           $__internal_0_$__cuda_sm3x_div_rn_noftz_f32_slowpath
        .type           $__internal_0_$__cuda_sm3x_div_rn_noftz_f32_slowpath,@function
        .size           $__internal_0_$__cuda_sm3x_div_rn_noftz_f32_slowpath,(.L_x_147 - $__internal_0_$__cuda_sm3x_div_rn_noftz_f32_slowpath)
$__internal_0_$__cuda_sm3x_div_rn_noftz_f32_slowpath:
[----:B------:R-:W-:Y:S01]  /*6d30*/  SHF.R.U32.HI R3, RZ, 0x17, R6 ;  /* 0x00000017ff037819 */ /* 0x000fe20000011606 */
[----:B------:R-:W-:Y:S01]  /*6d40*/  BSSY B1, `(.L_x_135) ;  /* 0x0000063000017945 */ /* 0x000fe20003800000 */
[----:B------:R-:W-:Y:S02]  /*6d50*/  SHF.R.U32.HI R12, RZ, 0x17, R13 ;  /* 0x00000017ff0c7819 */ /* 0x000fe4000001160d */
[----:B------:R-:W-:Y:S02]  /*6d60*/  LOP3.LUT R3, R3, 0xff, RZ, 0xc0, !PT ;  /* 0x000000ff03037812 */ /* 0x000fe400078ec0ff */
[----:B------:R-:W-:-:S03]  /*6d70*/  LOP3.LUT R12, R12, 0xff, RZ, 0xc0, !PT ;  /* 0x000000ff0c0c7812 */ /* 0x000fc600078ec0ff */
[----:B------:R-:W-:Y:S02]  /*6d80*/  VIADD R4, R3, 0xffffffff ;  /* 0xffffffff03047836 */ /* 0x000fe40000000000 */
[----:B------:R-:W-:-:S03]  /*6d90*/  VIADD R5, R12, 0xffffffff ;  /* 0xffffffff0c057836 */ /* 0x000fc60000000000 */
[----:B------:R-:W-:-:S04]  /*6da0*/  ISETP.GT.U32.AND P0, PT, R4, 0xfd, PT ;  /* 0x000000fd0400780c */ /* 0x000fc80003f04070 */
[----:B------:R-:W-:-:S13]  /*6db0*/  ISETP.GT.U32.OR P0, PT, R5, 0xfd, P0 ;  /* 0x000000fd0500780c */ /* 0x000fda0000704470 */
[----:B------:R-:W-:Y:S01]  /*6dc0*/  @!P0 IMAD.MOV.U32 R11, RZ, RZ, RZ ;  /* 0x000000ffff0b8224 */ /* 0x000fe200078e00ff */
[----:B------:R-:W-:Y:S06]  /*6dd0*/  @!P0 BRA `(.L_x_136) ;  /* 0x00000000005c8947 */ /* 0x000fec0003800000 */
[----:B------:R-:W-:Y:S02]  /*6de0*/  FSETP.GTU.FTZ.AND P0, PT, |R13|, +INF , PT ;  /* 0x7f8000000d00780b */ /* 0x000fe40003f1c200 */
[----:B------:R-:W-:-:S04]  /*6df0*/  FSETP.GTU.FTZ.AND P1, PT, |R6|, +INF , PT ;  /* 0x7f8000000600780b */ /* 0x000fc80003f3c200 */
[----:B------:R-:W-:-:S13]  /*6e00*/  PLOP3.LUT P0, PT, P0, P1, PT, 0xf8, 0x8f ;  /* 0x00000000008f781c */ /* 0x000fda0000703f70 */
[----:B------:R-:W-:Y:S05]  /*6e10*/  @P0 BRA `(.L_x_137) ;  /* 0x0000000400500947 */ /* 0x000fea0003800000 */
[----:B------:R-:W-:-:S13]  /*6e20*/  LOP3.LUT P0, RZ, R6, 0x7fffffff, R13, 0xc8, !PT ;  /* 0x7fffffff06ff7812 */ /* 0x000fda000780c80d */
[----:B------:R-:W-:Y:S05]  /*6e30*/  @!P0 BRA `(.L_x_138) ;  /* 0x0000000400408947 */ /* 0x000fea0003800000 */
[C---:B------:R-:W-:Y:S02]  /*6e40*/  FSETP.NEU.FTZ.AND P1, PT, |R13|.reuse, +INF , PT ;  /* 0x7f8000000d00780b */ /* 0x040fe40003f3d200 */
[----:B------:R-:W-:Y:S02]  /*6e50*/  FSETP.NEU.FTZ.AND P2, PT, |R6|, +INF , PT ;  /* 0x7f8000000600780b */ /* 0x000fe40003f5d200 */
[----:B------:R-:W-:-:S11]  /*6e60*/  FSETP.NEU.FTZ.AND P0, PT, |R13|, +INF , PT ;  /* 0x7f8000000d00780b */ /* 0x000fd60003f1d200 */
[----:B------:R-:W-:Y:S05]  /*6e70*/  @!P2 BRA !P1, `(.L_x_138) ;  /* 0x000000040030a947 */ /* 0x000fea0004800000 */
[----:B------:R-:W-:-:S04]  /*6e80*/  LOP3.LUT P1, RZ, R13, 0x7fffffff, RZ, 0xc0, !PT ;  /* 0x7fffffff0dff7812 */ /* 0x000fc8000782c0ff */
[----:B------:R-:W-:-:S13]  /*6e90*/  PLOP3.LUT P1, PT, P2, P1, PT, 0x2f, 0xf2 ;  /* 0x0000000000f2781c */ /* 0x000fda0001722577 */
[----:B------:R-:W-:Y:S05]  /*6ea0*/  @P1 BRA `(.L_x_139) ;  /* 0x00000004001c1947 */ /* 0x000fea0003800000 */
[----:B------:R-:W-:-:S04]  /*6eb0*/  LOP3.LUT P1, RZ, R6, 0x7fffffff, RZ, 0xc0, !PT ;  /* 0x7fffffff06ff7812 */ /* 0x000fc8000782c0ff */
[----:B------:R-:W-:-:S13]  /*6ec0*/  PLOP3.LUT P0, PT, P0, P1, PT, 0x2f, 0xf2 ;  /* 0x0000000000f2781c */ /* 0x000fda0000702577 */
[----:B------:R-:W-:Y:S05]  /*6ed0*/  @P0 BRA `(.L_x_140) ;  /* 0x0000000400040947 */ /* 0x000fea0003800000 */
[----:B------:R-:W-:Y:S02]  /*6ee0*/  ISETP.GE.AND P0, PT, R5, RZ, PT ;  /* 0x000000ff0500720c */ /* 0x000fe40003f06270 */
[----:B------:R-:W-:-:S11]  /*6ef0*/  ISETP.GE.AND P1, PT, R4, RZ, PT ;  /* 0x000000ff0400720c */ /* 0x000fd60003f26270 */
[----:B------:R-:W-:Y:S02]  /*6f00*/  @P0 IMAD.MOV.U32 R11, RZ, RZ, RZ ;  /* 0x000000ffff0b0224 */ /* 0x000fe400078e00ff */
[----:B------:R-:W-:Y:S01]  /*6f10*/  @!P0 FFMA R13, R13, 1.84467440737095516160e+19, RZ ;  /* 0x5f8000000d0d8823 */ /* 0x000fe200000000ff */
[----:B------:R-:W-:Y:S02]  /*6f20*/  @!P0 IMAD.MOV.U32 R11, RZ, RZ, -0x40 ;  /* 0xffffffc0ff0b8424 */ /* 0x000fe400078e00ff */
[----:B------:R-:W-:Y:S02]  /*6f30*/  @!P1 FFMA R6, R6, 1.84467440737095516160e+19, RZ ;  /* 0x5f80000006069823 */ /* 0x000fe400000000ff */
[----:B------:R-:W-:-:S07]  /*6f40*/  @!P1 VIADD R11, R11, 0x40 ;  /* 0x000000400b0b9836 */ /* 0x000fce0000000000 */
.L_x_136:
[----:B------:R-:W-:Y:S01]  /*6f50*/  LEA R5, R3, 0xc0800000, 0x17 ;  /* 0xc080000003057811 */ /* 0x000fe200078eb8ff */
[----:B------:R-:W-:Y:S01]  /*6f60*/  VIADD R12, R12, 0xffffff81 ;  /* 0xffffff810c0c7836 */ /* 0x000fe20000000000 */
[----:B------:R-:W-:Y:S03]  /*6f70*/  BSSY B2, `(.L_x_141) ;  /* 0x0000035000027945 */ /* 0x000fe60003800000 */
[----:B------:R-:W-:Y:S02]  /*6f80*/  IMAD.IADD R14, R6, 0x1, -R5 ;  /* 0x00000001060e7824 */ /* 0x000fe400078e0a05 */
[----:B------:R-:W-:Y:S02]  /*6f90*/  IMAD R10, R12, -0x800000, R13 ;  /* 0xff8000000c0a7824 */ /* 0x000fe400078e020d */
[----:B------:R-:W0:Y:S01]  /*6fa0*/  MUFU.RCP R7, R14 ;  /* 0x0000000e00077308 */ /* 0x000e220000001000 */
[----:B------:R-:W-:-:S04]  /*6fb0*/  FADD.FTZ R5, -R14, -RZ ;  /* 0x800000ff0e057221 */ /* 0x000fc80000010100 */
[----:B0-----:R-:W-:-:S04]  /*6fc0*/  FFMA R4, R7, R5, 1 ;  /* 0x3f80000007047423 */ /* 0x001fc80000000005 */
[----:B------:R-:W-:-:S04]  /*6fd0*/  FFMA R4, R7, R4, R7 ;  /* 0x0000000407047223 */ /* 0x000fc80000000007 */
[----:B------:R-:W-:-:S04]  /*6fe0*/  FFMA R7, R10, R4, RZ ;  /* 0x000000040a077223 */ /* 0x000fc800000000ff */
[----:B------:R-:W-:-:S04]  /*6ff0*/  FFMA R6, R5, R7, R10 ;  /* 0x0000000705067223 */ /* 0x000fc8000000000a */
[----:B------:R-:W-:Y:S01]  /*7000*/  FFMA R7, R4, R6, R7 ;  /* 0x0000000604077223 */ /* 0x000fe20000000007 */
[----:B------:R-:W-:-:S03]  /*7010*/  IADD3 R6, PT, PT, R12, 0x7f, -R3 ;  /* 0x0000007f0c067810 */ /* 0x000fc60007ffe803 */
[----:B------:R-:W-:Y:S02]  /*7020*/  FFMA R10, R5, R7, R10 ;  /* 0x00000007050a7223 */ /* 0x000fe4000000000a */
[----:B------:R-:W-:Y:S02]  /*7030*/  IMAD.IADD R6, R6, 0x1, R11 ;  /* 0x0000000106067824 */ /* 0x000fe400078e020b */
[----:B------:R-:W-:-:S05]  /*7040*/  FFMA R5, R4, R10, R7 ;  /* 0x0000000a04057223 */ /* 0x000fca0000000007 */
[----:B------:R-:W-:-:S04]  /*7050*/  SHF.R.U32.HI R3, RZ, 0x17, R5 ;  /* 0x00000017ff037819 */ /* 0x000fc80000011605 */
[----:B------:R-:W-:-:S05]  /*7060*/  LOP3.LUT R3, R3, 0xff, RZ, 0xc0, !PT ;  /* 0x000000ff03037812 */ /* 0x000fca00078ec0ff */
[----:B------:R-:W-:-:S04]  /*7070*/  IMAD.IADD R3, R3, 0x1, R6 ;  /* 0x0000000103037824 */ /* 0x000fc800078e0206 */
[----:B------:R-:W-:-:S05]  /*7080*/  VIADD R11, R3, 0xffffffff ;  /* 0xffffffff030b7836 */ /* 0x000fca0000000000 */
[----:B------:R-:W-:-:S13]  /*7090*/  ISETP.GE.U32.AND P0, PT, R11, 0xfe, PT ;  /* 0x000000fe0b00780c */ /* 0x000fda0003f06070 */
[----:B------:R-:W-:Y:S05]  /*70a0*/  @!P0 BRA `(.L_x_142) ;  /* 0x0000000000808947 */ /* 0x000fea0003800000 */
[----:B------:R-:W-:-:S13]  /*70b0*/  ISETP.GT.AND P0, PT, R3, 0xfe, PT ;  /* 0x000000fe0300780c */ /* 0x000fda0003f04270 */
[----:B------:R-:W-:Y:S05]  /*70c0*/  @P0 BRA `(.L_x_143) ;  /* 0x00000000006c0947 */ /* 0x000fea0003800000 */
[----:B------:R-:W-:-:S13]  /*70d0*/  ISETP.GE.AND P0, PT, R3, 0x1, PT ;  /* 0x000000010300780c */ /* 0x000fda0003f06270 */
[----:B------:R-:W-:Y:S05]  /*70e0*/  @P0 BRA `(.L_x_144) ;  /* 0x0000000000740947 */ /* 0x000fea0003800000 */
[----:B------:R-:W-:Y:S02]  /*70f0*/  ISETP.GE.AND P0, PT, R3, -0x18, PT ;  /* 0xffffffe80300780c */ /* 0x000fe40003f06270 */
[----:B------:R-:W-:-:S11]  /*7100*/  LOP3.LUT R5, R5, 0x80000000, RZ, 0xc0, !PT ;  /* 0x8000000005057812 */ /* 0x000fd600078ec0ff */
[----:B------:R-:W-:Y:S05]  /*7110*/  @!P0 BRA `(.L_x_144) ;  /* 0x0000000000688947 */ /* 0x000fea0003800000 */
[CCC-:B------:R-:W-:Y:S01]  /*7120*/  FFMA.RZ R6, R4.reuse, R10.reuse, R7.reuse ;  /* 0x0000000a04067223 */ /* 0x1c0fe2000000c007 */
[CCC-:B------:R-:W-:Y:S01]  /*7130*/  FFMA.RP R11, R4.reuse, R10.reuse, R7.reuse ;  /* 0x0000000a040b7223 */ /* 0x1c0fe20000008007 */
[----:B------:R-:W-:Y:S01]  /*7140*/  FFMA.RM R10, R4, R10, R7 ;  /* 0x0000000a040a7223 */ /* 0x000fe20000004007 */
[C---:B------:R-:W-:Y:S01]  /*7150*/  VIADD R4, R3.reuse, 0x20 ;  /* 0x0000002003047836 */ /* 0x040fe20000000000 */
[C---:B------:R-:W-:Y:S02]  /*7160*/  ISETP.NE.AND P2, PT, R3.reuse, RZ, PT ;  /* 0x000000ff0300720c */ /* 0x040fe40003f45270 */
[----:B------:R-:W-:Y:S02]  /*7170*/  LOP3.LUT R6, R6, 0x7fffff, RZ, 0xc0, !PT ;  /* 0x007fffff06067812 */ /* 0x000fe400078ec0ff */
[----:B------:R-:W-:Y:S01]  /*7180*/  ISETP.NE.AND P1, PT, R3, RZ, PT ;  /* 0x000000ff0300720c */ /* 0x000fe20003f25270 */
[----:B------:R-:W-:Y:S01]  /*7190*/  IMAD.MOV R3, RZ, RZ, -R3 ;  /* 0x000000ffff037224 */ /* 0x000fe200078e0a03 */
[----:B------:R-:W-:-:S02]  /*71a0*/  LOP3.LUT R7, R6, 0x800000, RZ, 0xfc, !PT ;  /* 0x0080000006077812 */ /* 0x000fc400078efcff */
[----:B------:R-:W-:Y:S02]  /*71b0*/  FSETP.NEU.FTZ.AND P0, PT, R11, R10, PT ;  /* 0x0000000a0b00720b */ /* 0x000fe40003f1d000 */
[----:B------:R-:W-:Y:S02]  /*71c0*/  SHF.L.U32 R4, R7, R4, RZ ;  /* 0x0000000407047219 */ /* 0x000fe400000006ff */
[----:B------:R-:W-:Y:S02]  /*71d0*/  SEL R6, R3, RZ, P2 ;  /* 0x000000ff03067207 */ /* 0x000fe40001000000 */
[----:B------:R-:W-:Y:S02]  /*71e0*/  ISETP.NE.AND P1, PT, R4, RZ, P1 ;  /* 0x000000ff0400720c */ /* 0x000fe40000f25270 */
[----:B------:R-:W-:Y:S02]  /*71f0*/  SHF.R.U32.HI R6, RZ, R6, R7 ;  /* 0x00000006ff067219 */ /* 0x000fe40000011607 */
[----:B------:R-:W-:-:S02]  /*7200*/  PLOP3.LUT P0, PT, P0, P1, PT, 0xf8, 0x8f ;  /* 0x00000000008f781c */ /* 0x000fc40000703f70 */
[----:B------:R-:W-:Y:S02]  /*7210*/  SHF.R.U32.HI R4, RZ, 0x1, R6 ;  /* 0x00000001ff047819 */ /* 0x000fe40000011606 */
[----:B------:R-:W-:-:S04]  /*7220*/  SEL R3, RZ, 0x1, !P0 ;  /* 0x00000001ff037807 */ /* 0x000fc80004000000 */
[----:B------:R-:W-:-:S04]  /*7230*/  LOP3.LUT R3, R3, 0x1, R4, 0xf8, !PT ;  /* 0x0000000103037812 */ /* 0x000fc800078ef804 */
[----:B------:R-:W-:-:S05]  /*7240*/  LOP3.LUT R3, R3, R6, RZ, 0xc0, !PT ;  /* 0x0000000603037212 */ /* 0x000fca00078ec0ff */
[----:B------:R-:W-:-:S05]  /*7250*/  IMAD.IADD R4, R4, 0x1, R3 ;  /* 0x0000000104047824 */ /* 0x000fca00078e0203 */
[----:B------:R-:W-:Y:S01]  /*7260*/  LOP3.LUT R5, R4, R5, RZ, 0xfc, !PT ;  /* 0x0000000504057212 */ /* 0x000fe200078efcff */
[----:B------:R-:W-:Y:S06]  /*7270*/  BRA `(.L_x_144) ;  /* 0x0000000000107947 */ /* 0x000fec0003800000 */
.L_x_143:
[----:B------:R-:W-:-:S04]  /*7280*/  LOP3.LUT R5, R5, 0x80000000, RZ, 0xc0, !PT ;  /* 0x8000000005057812 */ /* 0x000fc800078ec0ff */
[----:B------:R-:W-:Y:S01]  /*7290*/  LOP3.LUT R5, R5, 0x7f800000, RZ, 0xfc, !PT ;  /* 0x7f80000005057812 */ /* 0x000fe200078efcff */
[----:B------:R-:W-:Y:S06]  /*72a0*/  BRA `(.L_x_144) ;  /* 0x0000000000047947 */ /* 0x000fec0003800000 */
.L_x_142:
[----:B------:R-:W-:-:S07]  /*72b0*/  IMAD R5, R6, 0x800000, R5 ;  /* 0x0080000006057824 */ /* 0x000fce00078e0205 */
.L_x_144:
[----:B------:R-:W-:Y:S05]  /*72c0*/  BSYNC B2 ;  /* 0x0000000000027941 */ /* 0x000fea0003800000 */
.L_x_141:
[----:B------:R-:W-:Y:S01]  /*72d0*/  IMAD.MOV.U32 R3, RZ, RZ, R5 ;  /* 0x000000ffff037224 */ /* 0x000fe200078e0005 */
[----:B------:R-:W-:Y:S06]  /*72e0*/  BRA `(.L_x_145) ;  /* 0x0000000000207947 */ /* 0x000fec0003800000 */
.L_x_140:
[----:B------:R-:W-:-:S04]  /*72f0*/  LOP3.LUT R3, R6, 0x80000000, R13, 0x48, !PT ;  /* 0x8000000006037812 */ /* 0x000fc800078e480d */
[----:B------:R-:W-:Y:S01]  /*7300*/  LOP3.LUT R3, R3, 0x7f800000, RZ, 0xfc, !PT ;  /* 0x7f80000003037812 */ /* 0x000fe200078efcff */
[----:B------:R-:W-:Y:S06]  /*7310*/  BRA `(.L_x_145) ;  /* 0x0000000000147947 */ /* 0x000fec0003800000 */
.L_x_139:
[----:B------:R-:W-:Y:S01]  /*7320*/  LOP3.LUT R3, R6, 0x80000000, R13, 0x48, !PT ;  /* 0x8000000006037812 */ /* 0x000fe200078e480d */
[----:B------:R-:W-:Y:S06]  /*7330*/  BRA `(.L_x_145) ;  /* 0x00000000000c7947 */ /* 0x000fec0003800000 */
.L_x_138:
[----:B------:R-:W0:Y:S01]  /*7340*/  MUFU.RSQ R3, -QNAN ;  /* 0xffc0000000037908 */ /* 0x000e220000001400 */
[----:B------:R-:W-:Y:S05]  /*7350*/  BRA `(.L_x_145) ;  /* 0x0000000000047947 */ /* 0x000fea0003800000 */
.L_x_137:
[----:B------:R-:W-:-:S07]  /*7360*/  FADD.FTZ R3, R13, R6 ;  /* 0x000000060d037221 */ /* 0x000fce0000010000 */
.L_x_145:
[----:B------:R-:W-:Y:S05]  /*7370*/  BSYNC B1 ;  /* 0x0000000000017941 */ /* 0x000fea0003800000 */
.L_x_135:
[----:B------:R-:W-:Y:S02]  /*7380*/  IMAD.MOV.U32 R4, RZ, RZ, R0 ;  /* 0x000000ffff047224 */ /* 0x000fe400078e0000 */
[----:B------:R-:W-:-:S04]  /*7390*/  IMAD.MOV.U32 R5, RZ, RZ, 0x0 ;  /* 0x00000000ff057424 */ /* 0x000fc800078e00ff */
[----:B0-----:R-:W-:Y:S05]  /*73a0*/  RET.REL.NODEC R4 `(init) ;  /* 0xffffff8c04147950 */ /* 0x001fea0003c3ffff */
.L_x_146:
        /* <DEDUP_REMOVED lines=13> */
.L_x_147:


//--------------------- .nv.global.init           --------------------------
	.section	.nv.global.init,"aw",@progbits
.nv.global.init:
	.type		$str$11,@object
	.size		$str$11,($str$16 - $str$11)
$str$11:
        /*0000*/ 	.byte	0x29, 0x0a, 0x00
	.type		$str$16,@object
	.size		$str$16,($str$10 - $str$16)
$str$16:
        /*0003*/ 	.byte	0x25, 0x64, 0x00
	.type		$str$10,@object
	.size		$str$10,($str$7 - $str$10)
$str$10:
        /*0006*/ 	.byte	0x20, 0x25, 0x64, 0x00
	.type		$str$7,@object
	.size		$str$7,($str - $str$7)
$str$7:
        /*000a*/ 	.byte	0x66, 0x61, 0x6c, 0x73, 0x65, 0x00
	.type		$str,@object
	.size		$str,($str$17 - $str)
$str:
        /*0010*/ 	.byte	0x6e, 0x75, 0x6d, 0x5f, 0x64, 0x77, 0x6f, 0x72, 0x64, 0x73, 0x20, 0x3e, 0x20, 0x30, 0x00
	.type		$str$17,@object
	.size		$str$17,($str$1 - $str$17)
$str$17:
        /*001f*/ 	.byte	0x0a, 0x4e, 0x65, 0x61, 0x72, 0x20, 0x70, 0x61, 0x67, 0x65, 0x73, 0x3a, 0x20, 0x25, 0x2e, 0x31
        /*002f*/ 	.byte	0x66, 0x25, 0x25, 0x0a, 0x00
	.type		$str$1,@object
	.size		$str$1,($str$15 - $str$1)
$str$1:
        /*0034*/ 	.byte	0x2f, 0x74, 0x6d, 0x70, 0x2f, 0x73, 0x61, 0x73, 0x73, 0x5f, 0x63, 0x75, 0x5f, 0x65, 0x63, 0x61
        /*0044*/ 	.byte	0x5f, 0x61, 0x6e, 0x32, 0x74, 0x2f, 0x6b, 0x2e, 0x63, 0x75, 0x00
	.type		$str$15,@object
	.size		$str$15,($str$5 - $str$15)
$str$15:
        /*004f*/ 	.byte	0x50, 0x61, 0x67, 0x65, 0x20, 0x6d, 0x61, 0x70, 0x20, 0x28, 0x30, 0x3d, 0x6e, 0x65, 0x61, 0x72
        /*005f*/ 	.byte	0x2c, 0x20, 0x31, 0x3d, 0x66, 0x61, 0x72, 0x29, 0x3a, 0x20, 0x00
	.type		$str$5,@object
	.size		$str$5,($str$2 - $str$5)
$str$5:
        /*006a*/ 	.byte	0x6e, 0x75, 0x6d, 0x5f, 0x73, 0x69, 0x64, 0x65, 0x5f, 0x30, 0x3a, 0x20, 0x25, 0x64, 0x20, 0x2f
        /*007a*/ 	.byte	0x20, 0x6e, 0x75, 0x6d, 0x5f, 0x73, 0x69, 0x64, 0x65, 0x5f, 0x31, 0x3a, 0x20, 0x25, 0x64, 0x0a
        /*008a*/ 	.byte	0x00
	.type		$str$2,@object
	.size		$str$2,($str$13 - $str$2)
$str$2:
        /*008b*/ 	.byte	0x6f, 0x66, 0x66, 0x73, 0x65, 0x74, 0x20, 0x2a, 0x20, 0x73, 0x69, 0x7a, 0x65, 0x6f, 0x66, 0x28
        /*009b*/ 	.byte	0x69, 0x6e, 0x74, 0x29, 0x20, 0x3c, 0x20, 0x43, 0x48, 0x55, 0x4e, 0x4b, 0x5f, 0x53, 0x49, 0x5a
        /*00ab*/ 	.byte	0x45, 0x00
	.type		$str$13,@object
	.size		$str$13,($str$4 - $str$13)
$str$13:
        /*00ad*/ 	.byte	0x6e, 0x75, 0x6d, 0x5f, 0x62, 0x79, 0x74, 0x65, 0x73, 0x3a, 0x20, 0x25, 0x6c, 0x6c, 0x75, 0x20
        /*00bd*/ 	.byte	0x28, 0x6e, 0x75, 0x6d, 0x5f, 0x64, 0x6f, 0x75, 0x62, 0x6c, 0x65, 0x5f, 0x63, 0x68, 0x75, 0x6e
        /*00cd*/ 	.byte	0x6b, 0x73, 0x3a, 0x20, 0x25, 0x64, 0x29, 0x0a, 0x00
	.type		$str$4,@object
	.size		$str$4,(__unnamed_1 - $str$4)
$str$4:
        /*00d6*/ 	.byte	0x5b, 0x53, 0x4d, 0x20, 0x25, 0x33, 0x64, 0x5d, 0x20, 0x41, 0x76, 0x65, 0x72, 0x61, 0x67, 0x65
        /*00e6*/ 	.byte	0x20, 0x6c, 0x61, 0x74, 0x65, 0x6e, 0x63, 0x79, 0x20, 0x25, 0x2e, 0x31, 0x66, 0x20, 0x3d, 0x3d
        /*00f6*/ 	.byte	0x3d, 0x3e, 0x20, 0x53, 0x49, 0x44, 0x45, 0x5b, 0x49, 0x44, 0x58, 0x5d, 0x3a, 0x20, 0x25, 0x64
        /*0106*/ 	.byte	0x20, 0x5b, 0x25, 0x64, 0x5d, 0x0a, 0x00
	.type		__unnamed_1,@object
	.size		__unnamed_1,($str$12 - __unnamed_1)
__unnamed_1:
        /*010d*/ 	.byte	0x76, 0x6f, 0x69, 0x64, 0x20, 0x69, 0x6e, 0x69, 0x74, 0x28, 0x66, 0x6c, 0x6f, 0x61, 0x74, 0x20
        /*011d*/ 	.byte	0x2a, 0x2c, 0x20, 0x75, 0x6e, 0x73, 0x69, 0x67, 0x6e, 0x65, 0x64, 0x20, 0x69, 0x6e, 0x74, 0x20
        /*012d*/ 	.byte	0x2a, 0x2c, 0x20, 0x66, 0x6c, 0x6f, 0x61, 0x74, 0x20, 0x2a, 0x2c, 0x20, 0x69, 0x6e, 0x74, 0x2c
        /*013d*/ 	.byte	0x20, 0x66, 0x6c, 0x6f, 0x61, 0x74, 0x2c, 0x20, 0x69, 0x6e, 0x74, 0x29, 0x00
	.type		$str$12,@object
	.size		$str$12,($str$9 - $str$12)
$str$12:
        /*014a*/ 	.byte	0x0a, 0x45, 0x52, 0x52, 0x4f, 0x52, 0x3a, 0x20, 0x43, 0x48, 0x55, 0x4e, 0x4b, 0x5f, 0x53, 0x49
        /*015a*/ 	.byte	0x5a, 0x45, 0x20, 0x25, 0x6c, 0x6c, 0x75, 0x20, 0x64, 0x6f, 0x65, 0x73, 0x20, 0x6e, 0x6f, 0x74
        /*016a*/ 	.byte	0x20, 0x63, 0x6f, 0x72, 0x72, 0x65, 0x73, 0x70, 0x6f, 0x6e, 0x64, 0x20, 0x74, 0x6f, 0x20, 0x6c
        /*017a*/ 	.byte	0x6f, 0x77, 0x65, 0x73, 0x74, 0x20, 0x68, 0x61, 0x73, 0x68, 0x20, 0x62, 0x69, 0x74, 0x0a, 0x0a
        /*018a*/ 	.byte	0x00
	.type		$str$9,@object
	.size		$str$9,($str$3 - $str$9)
$str$9:
        /*018b*/ 	.byte	0x50, 0x61, 0x72, 0x74, 0x20, 0x6f, 0x66, 0x20, 0x61, 0x64, 0x64, 0x72, 0x65, 0x73, 0x73, 0x20
        /*019b*/ 	.byte	0x75, 0x73, 0x65, 0x64, 0x20, 0x66, 0x6f, 0x72, 0x20, 0x73, 0x69, 0x64, 0x65, 0x20, 0x73, 0x65
        /*01ab*/ 	.byte	0x6c, 0x65, 0x63, 0x74, 0x69, 0x6f, 0x6e, 0x20, 0x69, 0x6e, 0x73, 0x69, 0x64, 0x65, 0x20, 0x61
        /*01bb*/ 	.byte	0x20, 0x70, 0x61, 0x67, 0x65, 0x3a, 0x20, 0x30, 0x78, 0x25, 0x58, 0x20, 0x28, 0x62, 0x69, 0x74
        /*01cb*/ 	.byte	0x73, 0x3a, 0x00
	.type		$str$3,@object
	.size		$str$3,($str$14 - $str$3)
$str$3:
        /*01ce*/ 	.byte	0x41, 0x76, 0x65, 0x72, 0x61, 0x67, 0x65, 0x20, 0x6c, 0x61, 0x74, 0x65, 0x6e, 0x63, 0x79, 0x20
        /*01de*/ 	.byte	0x61, 0x63, 0x72, 0x6f, 0x73, 0x73, 0x20, 0x61, 0x6c, 0x6c, 0x20, 0x53, 0x4d, 0x73, 0x3a, 0x20
        /*01ee*/ 	.byte	0x25, 0x2e, 0x31, 0x66, 0x20, 0x28, 0x3d, 0x20, 0x74, 0x68, 0x72, 0x65, 0x73, 0x68, 0x6f, 0x6c
        /*01fe*/ 	.byte	0x64, 0x20, 0x66, 0x6f, 0x72, 0x20, 0x66, 0x61, 0x72, 0x20, 0x76, 0x73, 0x20, 0x6e, 0x65, 0x61
        /*020e*/ 	.byte	0x72, 0x29, 0x0a, 0x00
	.type		$str$14,@object
	.size		$str$14,($str$6 - $str$14)
$str$14:
        /*0212*/ 	.byte	0x5b, 0x53, 0x4d, 0x20, 0x25, 0x33, 0x64, 0x5d, 0x20, 0x53, 0x74, 0x61, 0x72, 0x74, 0x69, 0x6e
        /*0222*/ 	.byte	0x67, 0x20, 0x74, 0x6f, 0x20, 0x74, 0x65, 0x73, 0x74, 0x20, 0x25, 0x64, 0x20, 0x70, 0x61, 0x67
        /*0232*/ 	.byte	0x65, 0x73, 0x20, 0x6f, 0x66, 0x20, 0x25, 0x6c, 0x6c, 0x75, 0x20, 0x62, 0x79, 0x74, 0x65, 0x73
        /*0242*/ 	.byte	0x20, 0x65, 0x61, 0x63, 0x68, 0x20, 0x28, 0x54, 0x4f, 0x54, 0x41, 0x4c, 0x3a, 0x20, 0x25, 0x6c
        /*0252*/ 	.byte	0x6c, 0x64, 0x20, 0x62, 0x79, 0x74, 0x65, 0x73, 0x29, 0x0a, 0x00
	.type		$str$6,@object
	.size		$str$6,($str$8 - $str$6)
$str$6:
        /*025d*/ 	.byte	0x45, 0x52, 0x52, 0x4f, 0x52, 0x3a, 0x20, 0x44, 0x61, 0x74, 0x61, 0x20, 0x61, 0x72, 0x72, 0x61
        /*026d*/ 	.byte	0x79, 0x20, 0x69, 0x73, 0x20, 0x6e, 0x6f, 0x74, 0x20, 0x32, 0x4d, 0x69, 0x42, 0x20, 0x61, 0x6c
        /*027d*/ 	.byte	0x69, 0x67, 0x6e, 0x65, 0x64, 0x2c, 0x20, 0x63, 0x61, 0x6e, 0x6e, 0x6f, 0x74, 0x20, 0x65, 0x61
        /*028d*/ 	.byte	0x73, 0x69, 0x6c, 0x79, 0x20, 0x64, 0x65, 0x74, 0x65, 0x72, 0x6d, 0x69, 0x6e, 0x65, 0x20, 0x68
        /*029d*/ 	.byte	0x61, 0x73, 0x68, 0x20, 0x6f, 0x72, 0x20, 0x70, 0x61, 0x67, 0x65, 0x73, 0x0a, 0x00
	.type		$str$8,@object
	.size		$str$8,(.L_9 - $str$8)
$str$8:
        /*02ab*/ 	.byte	0x3d, 0x3d, 0x3d, 0x3d, 0x3d, 0x3d, 0x3d, 0x3d, 0x3d, 0x3d, 0x3d, 0x3d, 0x3d, 0x3d, 0x3d, 0x3d
        /*02bb*/ 	.byte	0x3d, 0x3d, 0x3d, 0x3d, 0x3d, 0x3d, 0x3d, 0x3d, 0x3d, 0x3d, 0x3d, 0x3d, 0x3d, 0x3d, 0x3d, 0x3d
        /*02cb*/ 	.byte	0x3d, 0x3d, 0x3d, 0x3d, 0x3d, 0x3d, 0x3d, 0x3d, 0x3d, 0x3d, 0x3d, 0x3d, 0x3d, 0x3d, 0x3d, 0x3d
        /*02db*/ 	.byte	0x3d, 0x3d, 0x3d, 0x3d, 0x3d, 0x3d, 0x3d, 0x3d, 0x3d, 0x3d, 0x3d, 0x3d, 0x3d, 0x3d, 0x3d, 0x3d
        /*02eb*/ 	.byte	0x3d, 0x3d, 0x3d, 0x3d, 0x3d, 0x3d, 0x3d, 0x3d, 0x3d, 0x3d, 0x3d, 0x3d, 0x3d, 0x3d, 0x3d, 0x3d
        /*02fb*/ 	.byte	0x3d, 0x3d, 0x3d, 0x3d, 0x3d, 0x3d, 0x0a, 0x00
.L_9:


//--------------------- .nv.shared.kernel         --------------------------
	.section	.nv.shared.kernel,"aw",@nobits
	.sectionflags	@""
	.align	4
.nv.shared.kernel:
	.zero		1152


//--------------------- .nv.shared.reserved.0     --------------------------
	.section	.nv.shared.reserved.0,"aw",@nobits
	.weak		__nv_reservedSMEM_offset_0_alias
	.size		__nv_reservedSMEM_offset_0_alias, 0, 64
	.other		__nv_reservedSMEM_offset_0_alias,@"STO_CUDA_RESERVED_SHARED STV_DEFAULT"
__nv_reservedSMEM_offset_0_alias:
	.zero		0
	.zero		64


//--------------------- .nv.constant0.kernel      --------------------------
	.section	.nv.constant0.kernel,"a",@progbits
	.sectionflags	@""
	.align	4
.nv.constant0.kernel:
	.zero		932


//--------------------- .nv.constant0.init        --------------------------
	.section	.nv.constant0.init,"a",@progbits
	.sectionflags	@""
	.align	4
.nv.constant0.init:
	.zero		932


//--------------------- SYMBOLS --------------------------

	.type		.nv.reservedSmem.offset0,@object
	.size		.nv.reservedSmem.offset0,0x4
	.type		.nv.reservedSmem.cap,@object
	.size		.nv.reservedSmem.cap,0x4
	.type		vprintf,@function
	.type		__assertfail,@function
